# CuTe-DSL kernel — source=cudnn_frontend_dsl family=grouped_gemm_swiglu
# config = {"ab_dtype": "Float4E2M1FN", "sf_vec": 32, "d_dtype": "Float4E2M1FN", "vector_f32": false, "mma_mn": [256, 128], "cluster_mn": [2, 1]}


// ===== COMPILED SASS (sm_100a) =====

	.target	sm_100a

	.elftype	@"ET_EXEC"


//--------------------- .note.nv.tkinfo           --------------------------
	.section	.note.nv.tkinfo,"",@"SHT_NOTE"
	.sectionflags	@"SHF_NOTE_NV_TKINFO"
	.tkinfo
        /*0018*/ 	.word	0x00000081
        /*0030*/ 	.string	""
        /*0030*/ 	.string	"ptxas"
        /*0030*/ 	.string	"Cuda compilation tools, release 12.9, V12.9.83"
        /*0030*/ 	.string	"Build system must define TOOLS_VERSION_EXTENDED"
        /*0030*/ 	.string	"-O 3 -arch sm_100a "



//--------------------- .note.nv.cuver            --------------------------
	.section	.note.nv.cuver,"",@"SHT_NOTE"
	.sectionflags	@"SHF_NOTE_NV_CUVER"
        /*0018*/ 	.short	0x0001
        /*001a*/ 	.short	0x0064
        /*001c*/ 	.short	0x0001
        /*001e*/ 	.short	0x0000
        /*0020*/ 	.short	0x0001
        /*0022*/ 	.short	0x0000


//--------------------- .nv.info                  --------------------------
	.section	.nv.info,"",@"SHT_CUDA_INFO"
	.align	4


	//----- nvinfo : EIATTR_REGCOUNT
	.align		4
        /*0000*/ 	.byte	0x04, 0x2f
        /*0002*/ 	.short	(.L_6 - .L_5)
	.align		4
.L_5:
        /*0004*/ 	.word	index@(kernel_cutlass_kernel_cudnngrouped_gemmgrouped_gemm_swiglugrouped_gemm_swiglu_quantBlockScaledContiguousGroupedGemmKernel_object_at__TiledMMA_ThrLayoutVMNK21111000_PermutationMNK____MMAAt_0)
        /*0008*/ 	.word	0x00000085


	//----- nvinfo : EIATTR_FRAME_SIZE
	.align		4
.L_6:
        /*000c*/ 	.byte	0x04, 0x11
        /*000e*/ 	.short	(.L_8 - .L_7)
	.align		4
.L_7:
        /*0010*/ 	.word	index@($__internal_2_$__cuda_sm10x_tcgen05_guardrail_trap_unallocated_columns_being_dealloced)
        /*0014*/ 	.word	0x00000000


	//----- nvinfo : EIATTR_FRAME_SIZE
	.align		4
.L_8:
        /*0018*/ 	.byte	0x04, 0x11
        /*001a*/ 	.short	(.L_10 - .L_9)
	.align		4
.L_9:
        /*001c*/ 	.word	index@($__internal_1_$__cuda_sm10x_tcgen05_guardrail_trap_phase_invalid_during_alloc)
        /*0020*/ 	.word	0x00000000


	//----- nvinfo : EIATTR_FRAME_SIZE
	.align		4
.L_10:
        /*0024*/ 	.byte	0x04, 0x11
        /*0026*/ 	.short	(.L_12 - .L_11)
	.align		4
.L_11:
        /*0028*/ 	.word	index@($__internal_0_$__cuda_sm10x_tcgen05_guardrail_trap_col_being_dealloced_not_returned_by_alloc)
        /*002c*/ 	.word	0x00000000


	//----- nvinfo : EIATTR_FRAME_SIZE
	.align		4
.L_12:
        /*0030*/ 	.byte	0x04, 0x11
        /*0032*/ 	.short	(.L_14 - .L_13)
	.align		4
.L_13:
        /*0034*/ 	.word	index@(kernel_cutlass_kernel_cudnngrouped_gemmgrouped_gemm_swiglugrouped_gemm_swiglu_quantBlockScaledContiguousGroupedGemmKernel_object_at__TiledMMA_ThrLayoutVMNK21111000_PermutationMNK____MMAAt_0)
        /*0038*/ 	.word	0x00000000


	//----- nvinfo : EIATTR_MIN_STACK_SIZE
	.align		4
.L_14:
        /*003c*/ 	.byte	0x04, 0x12
        /*003e*/ 	.short	(.L_16 - .L_15)
	.align		4
.L_15:
        /*0040*/ 	.word	index@(kernel_cutlass_kernel_cudnngrouped_gemmgrouped_gemm_swiglugrouped_gemm_swiglu_quantBlockScaledContiguousGroupedGemmKernel_object_at__TiledMMA_ThrLayoutVMNK21111000_PermutationMNK____MMAAt_0)
        /*0044*/ 	.word	0x00000000
.L_16:


//--------------------- .nv.info.kernel_cutlass_kernel_cudnngrouped_gemmgrouped_gemm_swiglugrouped_gemm_swiglu_quantBlockScaledContiguousGroupedGemmKernel_object_at__TiledMMA_ThrLayoutVMNK21111000_PermutationMNK____MMAAt_0 --------------------------
	.section	.nv.info.kernel_cutlass_kernel_cudnngrouped_gemmgrouped_gemm_swiglugrouped_gemm_swiglu_quantBlockScaledContiguousGroupedGemmKernel_object_at__TiledMMA_ThrLayoutVMNK21111000_PermutationMNK____MMAAt_0,"",@"SHT_CUDA_INFO"
	.sectionflags	@""
	.align	4


	//----- nvinfo : EIATTR_CUDA_API_VERSION
	.align		4
        /*0000*/ 	.byte	0x04, 0x37
        /*0002*/ 	.short	(.L_18 - .L_17)
.L_17:
        /*0004*/ 	.word	0x00000081


	//----- nvinfo : EIATTR_KPARAM_INFO
	.align		4
.L_18:
        /*0008*/ 	.byte	0x04, 0x17
        /*000a*/ 	.short	(.L_20 - .L_19)
.L_19:
        /*000c*/ 	.word	0x00000000
        /*0010*/ 	.short	0x000f
        /*0012*/ 	.short	0x03f8
        /*0014*/ 	.byte	0x00, 0xf0, 0x31, 0x00


	//----- nvinfo : EIATTR_KPARAM_INFO
	.align		4
.L_20:
        /*0018*/ 	.byte	0x04, 0x17
        /*001a*/ 	.short	(.L_22 - .L_21)
.L_21:
        /*001c*/ 	.word	0x00000000
        /*0020*/ 	.short	0x000e
        /*0022*/ 	.short	0x03ec
        /*0024*/ 	.byte	0x00, 0xf0, 0x31, 0x00


	//----- nvinfo : EIATTR_KPARAM_INFO
	.align		4
.L_22:
        /*0028*/ 	.byte	0x04, 0x17
        /*002a*/ 	.short	(.L_24 - .L_23)
.L_23:
        /*002c*/ 	.word	0x00000000
        /*0030*/ 	.short	0x000d
        /*0032*/ 	.short	0x03e0
        /*0034*/ 	.byte	0x00, 0xf0, 0x31, 0x00


	//----- nvinfo : EIATTR_KPARAM_INFO
	.align		4
.L_24:
        /*0038*/ 	.byte	0x04, 0x17
        /*003a*/ 	.short	(.L_26 - .L_25)
.L_25:
        /*003c*/ 	.word	0x00000000
        /*0040*/ 	.short	0x000c
        /*0042*/ 	.short	0x03d8
        /*0044*/ 	.byte	0x00, 0xf0, 0x21, 0x00


	//----- nvinfo : EIATTR_KPARAM_INFO
	.align		4
.L_26:
        /*0048*/ 	.byte	0x04, 0x17
        /*004a*/ 	.short	(.L_28 - .L_27)
.L_27:
        /*004c*/ 	.word	0x00000000
        /*0050*/ 	.short	0x000b
        /*0052*/ 	.short	0x03d0
        /*0054*/ 	.byte	0x00, 0xf0, 0x21, 0x00


	//----- nvinfo : EIATTR_KPARAM_INFO
	.align		4
.L_28:
        /*0058*/ 	.byte	0x04, 0x17
        /*005a*/ 	.short	(.L_30 - .L_29)
.L_29:
        /*005c*/ 	.word	0x00000000
        /*0060*/ 	.short	0x000a
        /*0062*/ 	.short	0x03c8
        /*0064*/ 	.byte	0x00, 0xf0, 0x21, 0x00


	//----- nvinfo : EIATTR_KPARAM_INFO
	.align		4
.L_30:
        /*0068*/ 	.byte	0x04, 0x17
        /*006a*/ 	.short	(.L_32 - .L_31)
.L_31:
        /*006c*/ 	.word	0x00000000
        /*0070*/ 	.short	0x0009
        /*0072*/ 	.short	0x03c0
        /*0074*/ 	.byte	0x00, 0xf0, 0x21, 0x00


	//----- nvinfo : EIATTR_KPARAM_INFO
	.align		4
.L_32:
        /*0078*/ 	.byte	0x04, 0x17
        /*007a*/ 	.short	(.L_34 - .L_33)
.L_33:
        /*007c*/ 	.word	0x00000000
        /*0080*/ 	.short	0x0008
        /*0082*/ 	.short	0x0340
        /*0084*/ 	.byte	0x00, 0xf0, 0x01, 0x02


	//----- nvinfo : EIATTR_KPARAM_INFO
	.align		4
.L_34:
        /*0088*/ 	.byte	0x04, 0x17
        /*008a*/ 	.short	(.L_36 - .L_35)
.L_35:
        /*008c*/ 	.word	0x00000000
        /*0090*/ 	.short	0x0007
        /*0092*/ 	.short	0x02c0
        /*0094*/ 	.byte	0x00, 0xf0, 0x01, 0x02


	//----- nvinfo : EIATTR_KPARAM_INFO
	.align		4
.L_36:
        /*0098*/ 	.byte	0x04, 0x17
        /*009a*/ 	.short	(.L_38 - .L_37)
.L_37:
        /*009c*/ 	.word	0x00000000
        /*00a0*/ 	.short	0x0006
        /*00a2*/ 	.short	0x0240
        /*00a4*/ 	.byte	0x00, 0xf0, 0x01, 0x02


	//----- nvinfo : EIATTR_KPARAM_INFO
	.align		4
.L_38:
        /*00a8*/ 	.byte	0x04, 0x17
        /*00aa*/ 	.short	(.L_40 - .L_39)
.L_39:
        /*00ac*/ 	.word	0x00000000
        /*00b0*/ 	.short	0x0005
        /*00b2*/ 	.short	0x01c0
        /*00b4*/ 	.byte	0x00, 0xf0, 0x01, 0x02


	//----- nvinfo : EIATTR_KPARAM_INFO
	.align		4
.L_40:
        /*00b8*/ 	.byte	0x04, 0x17
        /*00ba*/ 	.short	(.L_42 - .L_41)
.L_41:
        /*00bc*/ 	.word	0x00000000
        /*00c0*/ 	.short	0x0004
        /*00c2*/ 	.short	0x0140
        /*00c4*/ 	.byte	0x00, 0xf0, 0x01, 0x02


	//----- nvinfo : EIATTR_KPARAM_INFO
	.align		4
.L_42:
        /*00c8*/ 	.byte	0x04, 0x17
        /*00ca*/ 	.short	(.L_44 - .L_43)
.L_43:
        /*00cc*/ 	.word	0x00000000
        /*00d0*/ 	.short	0x0003
        /*00d2*/ 	.short	0x00c0
        /*00d4*/ 	.byte	0x00, 0xf0, 0x01, 0x02


	//----- nvinfo : EIATTR_KPARAM_INFO
	.align		4
.L_44:
        /*00d8*/ 	.byte	0x04, 0x17
        /*00da*/ 	.short	(.L_46 - .L_45)
.L_45:
        /*00dc*/ 	.word	0x00000000
        /*00e0*/ 	.short	0x0002
        /*00e2*/ 	.short	0x0040
        /*00e4*/ 	.byte	0x00, 0xf0, 0x01, 0x02


	//----- nvinfo : EIATTR_KPARAM_INFO
	.align		4
.L_46:
        /*00e8*/ 	.byte	0x04, 0x17
        /*00ea*/ 	.short	(.L_48 - .L_47)
.L_47:
        /*00ec*/ 	.word	0x00000000
        /*00f0*/ 	.short	0x0001
        /*00f2*/ 	.short	0x000c
        /*00f4*/ 	.byte	0x00, 0xf0, 0x31, 0x00


	//----- nvinfo : EIATTR_KPARAM_INFO
	.align		4
.L_48:
        /*00f8*/ 	.byte	0x04, 0x17
        /*00fa*/ 	.short	(.L_50 - .L_49)
.L_49:
        /*00fc*/ 	.word	0x00000000
        /*0100*/ 	.short	0x0000
        /*0102*/ 	.short	0x0000
        /*0104*/ 	.byte	0x00, 0xf0, 0x31, 0x00


	//----- nvinfo : EIATTR_AT_ENTRY_FRAGMENTS
	.align		4
.L_50:
        /*0108*/ 	.byte	0x04, 0x4f
        /*010a*/ 	.short	(.L_52 - .L_51)


	//   ....[0]....
.L_51:
        /*010c*/ 	.word	0x00000004


	//   ....[1]....
        /*0110*/ 	.word	0x00000005


	//----- nvinfo : EIATTR_RESERVED_SMEM_USED
	.align		4
.L_52:
        /*0114*/ 	.byte	0x01, 0x41
	.zero		2


	//----- nvinfo : EIATTR_SPARSE_MMA_MASK
	.align		4
        /*0118*/ 	.byte	0x03, 0x50
        /*011a*/ 	.short	0x0000


	//----- nvinfo : EIATTR_TCGEN05_2CTA_USED
	.align		4
        /*011c*/ 	.byte	0x01, 0x52
	.zero		2


	//----- nvinfo : EIATTR_MAXREG_COUNT
	.align		4
        /*0120*/ 	.byte	0x03, 0x1b
        /*0122*/ 	.short	0x00ff


	//----- nvinfo : EIATTR_NUM_BARRIERS
	.align		4
        /*0124*/ 	.byte	0x02, 0x4c
        /*0126*/ 	.byte	0x05
	.zero		1


	//----- nvinfo : EIATTR_INT_WARP_WIDE_INSTR_OFFSETS
	.align		4
        /*0128*/ 	.byte	0x04, 0x31
        /*012a*/ 	.short	(.L_54 - .L_53)


	//   ....[0]....
.L_53:
        /*012c*/ 	.word	0x00005be0


	//   ....[1]....
        /*0130*/ 	.word	0x00005c60


	//   ....[2]....
        /*0134*/ 	.word	0x00005c80


	//----- nvinfo : EIATTR_COOP_GROUP_MASK_REGIDS
	.align		4
.L_54:
        /*0138*/ 	.byte	0x04, 0x29
        /*013a*/ 	.short	(.L_56 - .L_55)


	//   ....[0]....
.L_55:
        /*013c*/ 	.word	0xffffffff


	//   ....[1]....
        /*0140*/ 	.word	0xffffffff


	//   ....[2]....
        /*0144*/ 	.word	0xffffffff


	//   ....[3]....
        /*0148*/ 	.word	0xffffffff


	//   ....[4]....
        /*014c*/ 	.word	0xffffffff


	//   ....[5]....
        /*0150*/ 	.word	0xffffffff


	//   ....[6]....
        /*0154*/ 	.word	0xffffffff


	//   ....[7]....
        /*0158*/ 	.word	0xffffffff


	//   ....[8]....
        /*015c*/ 	.word	0xffffffff


	//   ....[9]....
        /*0160*/ 	.word	0xffffffff


	//   ....[10]....
        /*0164*/ 	.word	0xffffffff


	//   ....[11]....
        /*0168*/ 	.word	0xffffffff


	//----- nvinfo : EIATTR_COOP_GROUP_INSTR_OFFSETS
	.align		4
.L_56:
        /*016c*/ 	.byte	0x04, 0x28
        /*016e*/ 	.short	(.L_58 - .L_57)


	//   ....[0]....
.L_57:
        /*0170*/ 	.word	0x00000130


	//   ....[1]....
        /*0174*/ 	.word	0x00000470


	//   ....[2]....
        /*0178*/ 	.word	0x00000620


	//   ....[3]....
        /*017c*/ 	.word	0x000008a0


	//   ....[4]....
        /*0180*/ 	.word	0x00000c30


	//   ....[5]....
        /*0184*/ 	.word	0x00000f00


	//   ....[6]....
        /*0188*/ 	.word	0x00000f60


	//   ....[7]....
        /*018c*/ 	.word	0x00002e50


	//   ....[8]....
        /*0190*/ 	.word	0x00003460


	//   ....[9]....
        /*0194*/ 	.word	0x000056f0


	//   ....[10]....
        /*0198*/ 	.word	0x00005a60


	//   ....[11]....
        /*019c*/ 	.word	0x00005d20


	//----- nvinfo : EIATTR_VRC_CTA_INIT_COUNT
	.align		4
.L_58:
        /*01a0*/ 	.byte	0x02, 0x4a
        /*01a2*/ 	.byte	0x80
	.zero		1


	//----- nvinfo : EIATTR_MBARRIER_INSTR_OFFSETS
	.align		4
        /*01a4*/ 	.byte	0x04, 0x39
        /*01a6*/ 	.short	(.L_60 - .L_59)


	//   ....[0]....
.L_59:
        /*01a8*/ 	.word	0x00000340
        /*01ac*/ 	.word	0x000000ff
        /*01b0*/ 	.word	0x00000000
        /*01b4*/ 	.short	0x0100
        /*01b6*/ 	.byte	0x06
	.zero		1


	//   ....[1]....
        /*01b8*/ 	.word	0x00000350
        /*01bc*/ 	.word	0x000000ff
        /*01c0*/ 	.word	0x00000008
        /*01c4*/ 	.short	0x0100
        /*01c6*/ 	.byte	0x06
	.zero		1


	//   ....[2]....
        /*01c8*/ 	.word	0x00000360
        /*01cc*/ 	.word	0x000000ff
        /*01d0*/ 	.word	0x00000010
        /*01d4*/ 	.short	0x0100
        /*01d6*/ 	.byte	0x06
	.zero		1


	//   ....[3]....
        /*01d8*/ 	.word	0x00000370
        /*01dc*/ 	.word	0x000000ff
        /*01e0*/ 	.word	0x00000018
        /*01e4*/ 	.short	0x0100
        /*01e6*/ 	.byte	0x06
	.zero		1


	//   ....[4]....
        /*01e8*/ 	.word	0x00000380
        /*01ec*/ 	.word	0x000000ff
        /*01f0*/ 	.word	0x00000020
        /*01f4*/ 	.short	0x0100
        /*01f6*/ 	.byte	0x06
	.zero		1


	//   ....[5]....
        /*01f8*/ 	.word	0x00000390
        /*01fc*/ 	.word	0x000000ff
        /*0200*/ 	.word	0x00000028
        /*0204*/ 	.short	0x0100
        /*0206*/ 	.byte	0x06
	.zero		1


	//   ....[6]....
        /*0208*/ 	.word	0x000003a0
        /*020c*/ 	.word	0x000000ff
        /*0210*/ 	.word	0x00000030
        /*0214*/ 	.short	0x0100
        /*0216*/ 	.byte	0x06
	.zero		1


	//   ....[7]....
        /*0218*/ 	.word	0x000003b0
        /*021c*/ 	.word	0x000000ff
        /*0220*/ 	.word	0x00000038
        /*0224*/ 	.short	0x0100
        /*0226*/ 	.byte	0x06
	.zero		1


	//   ....[8]....
        /*0228*/ 	.word	0x000003c0
        /*022c*/ 	.word	0x000000ff
        /*0230*/ 	.word	0x00000040
        /*0234*/ 	.short	0x0100
        /*0236*/ 	.byte	0x06
	.zero		1


	//   ....[9]....
        /*0238*/ 	.word	0x000003d0
        /*023c*/ 	.word	0x000000ff
        /*0240*/ 	.word	0x00000048
        /*0244*/ 	.short	0x0100
        /*0246*/ 	.byte	0x06
	.zero		1


	//   ....[10]....
        /*0248*/ 	.word	0x000003e0
        /*024c*/ 	.word	0x000000ff
        /*0250*/ 	.word	0x00000050
        /*0254*/ 	.short	0x0100
        /*0256*/ 	.byte	0x06
	.zero		1


	//   ....[11]....
        /*0258*/ 	.word	0x000003f0
        /*025c*/ 	.word	0x000000ff
        /*0260*/ 	.word	0x00000058
        /*0264*/ 	.short	0x0100
        /*0266*/ 	.byte	0x06
	.zero		1


	//   ....[12]....
        /*0268*/ 	.word	0x00000400
        /*026c*/ 	.word	0x000000ff
        /*0270*/ 	.word	0x00000060
        /*0274*/ 	.short	0x0100
        /*0276*/ 	.byte	0x06
	.zero		1


	//   ....[13]....
        /*0278*/ 	.word	0x00000410
        /*027c*/ 	.word	0x000000ff
        /*0280*/ 	.word	0x00000068
        /*0284*/ 	.short	0x0100
        /*0286*/ 	.byte	0x06
	.zero		1


	//   ....[14]....
        /*0288*/ 	.word	0x00000590
        /*028c*/ 	.word	0x000000ff
        /*0290*/ 	.word	0x00000070
        /*0294*/ 	.short	0x0100
        /*0296*/ 	.byte	0x07
	.zero		1


	//   ....[15]....
        /*0298*/ 	.word	0x000005a0
        /*029c*/ 	.word	0x000000ff
        /*02a0*/ 	.word	0x00000078
        /*02a4*/ 	.short	0x0100
        /*02a6*/ 	.byte	0x07
	.zero		1


	//   ....[16]....
        /*02a8*/ 	.word	0x000005b0
        /*02ac*/ 	.word	0x000000ff
        /*02b0*/ 	.word	0x00000080
        /*02b4*/ 	.short	0x0100
        /*02b6*/ 	.byte	0x07
	.zero		1


	//   ....[17]....
        /*02b8*/ 	.word	0x000005c0
        /*02bc*/ 	.word	0x000000ff
        /*02c0*/ 	.word	0x00000088
        /*02c4*/ 	.short	0x0100
        /*02c6*/ 	.byte	0x07
	.zero		1


	//   ....[18]....
        /*02c8*/ 	.word	0x00000740
        /*02cc*/ 	.word	0x000000ff
        /*02d0*/ 	.word	0x00000090
        /*02d4*/ 	.short	0x0100
        /*02d6*/ 	.byte	0x07
	.zero		1


	//   ....[19]....
        /*02d8*/ 	.word	0x00000750
        /*02dc*/ 	.word	0x000000ff
        /*02e0*/ 	.word	0x00000098
        /*02e4*/ 	.short	0x0100
        /*02e6*/ 	.byte	0x07
	.zero		1


	//   ....[20]....
        /*02e8*/ 	.word	0x00000760
        /*02ec*/ 	.word	0x000000ff
        /*02f0*/ 	.word	0x000000a0
        /*02f4*/ 	.short	0x0100
        /*02f6*/ 	.byte	0x07
	.zero		1


	//   ....[21]....
        /*02f8*/ 	.word	0x00000770
        /*02fc*/ 	.word	0x000000ff
        /*0300*/ 	.word	0x000000a8
        /*0304*/ 	.short	0x0100
        /*0306*/ 	.byte	0x07
	.zero		1


	//   ....[22]....
        /*0308*/ 	.word	0x00000840
        /*030c*/ 	.word	0x000000ff
        /*0310*/ 	.word	0x000000b0
        /*0314*/ 	.short	0x0100
        /*0316*/ 	.byte	0x06
	.zero		1


	//   ....[23]....
        /*0318*/ 	.word	0x00000fc0
        /*031c*/ 	.word	0x0000000e
        /*0320*/ 	.word	0x000000a0
        /*0324*/ 	.short	0x010a
        /*0326*/ 	.byte	0xff
	.zero		1


	//   ....[24]....
        /*0328*/ 	.word	0x000010a0
        /*032c*/ 	.word	0x0000000e
        /*0330*/ 	.word	0x00000090
        /*0334*/ 	.short	0x0101
        /*0336*/ 	.byte	0xff
	.zero		1


	//   ....[25]....
        /*0338*/ 	.word	0x000012d0
        /*033c*/ 	.word	0x00000002
        /*0340*/ 	.word	0x000000a0
        /*0344*/ 	.short	0x010a
        /*0346*/ 	.byte	0xff
	.zero		1


	//   ....[26]....
        /*0348*/ 	.word	0x000013f0
        /*034c*/ 	.word	0x00000002
        /*0350*/ 	.word	0x00000090
        /*0354*/ 	.short	0x0101
        /*0356*/ 	.byte	0xff
	.zero		1


	//   ....[27]....
        /*0358*/ 	.word	0x00001400
        /*035c*/ 	.word	0x00000003
        /*0360*/ 	.word	0x000000a0
        /*0364*/ 	.short	0x010a
        /*0366*/ 	.byte	0xff
	.zero		1


	//   ....[28]....
        /*0368*/ 	.word	0x00001490
        /*036c*/ 	.word	0x000000ff
        /*0370*/ 	.word	0x00000090
        /*0374*/ 	.short	0x010a
        /*0376*/ 	.byte	0x22
	.zero		1


	//   ....[29]....
        /*0378*/ 	.word	0x00001510
        /*037c*/ 	.word	0x000000ff
        /*0380*/ 	.word	0x000000a0
        /*0384*/ 	.short	0x0101
        /*0386*/ 	.byte	0x22
	.zero		1


	//   ....[30]....
        /*0388*/ 	.word	0x00001620
        /*038c*/ 	.word	0x000000ff
        /*0390*/ 	.word	0x00000038
        /*0394*/ 	.short	0x010a
        /*0396*/ 	.byte	0x06
	.zero		1


	//   ....[31]....
        /*0398*/ 	.word	0x000017e0
        /*039c*/ 	.word	0x000000ff
        /*03a0*/ 	.word	0x00000038
        /*03a4*/ 	.short	0x010a
        /*03a6*/ 	.byte	0x05
	.zero		1


	//   ....[32]....
        /*03a8*/ 	.word	0x00001a70
        /*03ac*/ 	.word	0x000000ff
        /*03b0*/ 	.word	0x00000038
        /*03b4*/ 	.short	0x010a
        /*03b6*/ 	.byte	0x21
	.zero		1


	//   ....[33]....
        /*03b8*/ 	.word	0x00001ab0
        /*03bc*/ 	.word	0x00000003
        /*03c0*/ 	.word	0x00000090
        /*03c4*/ 	.short	0x010a
        /*03c6*/ 	.byte	0xff
	.zero		1


	//   ....[34]....
        /*03c8*/ 	.word	0x00001b50
        /*03cc*/ 	.word	0x00000003
        /*03d0*/ 	.word	0x000000a0
        /*03d4*/ 	.short	0x0101
        /*03d6*/ 	.byte	0xff
	.zero		1


	//   ....[35]....
        /*03d8*/ 	.word	0x00001d90
        /*03dc*/ 	.word	0x000000ff
        /*03e0*/ 	.word	0x00000038
        /*03e4*/ 	.short	0x010a
        /*03e6*/ 	.byte	0x05
	.zero		1


	//   ....[36]....
        /*03e8*/ 	.word	0x00001e70
        /*03ec*/ 	.word	0x000000ff
        /*03f0*/ 	.word	0x00000090
        /*03f4*/ 	.short	0x010a
        /*03f6*/ 	.byte	0x0c
	.zero		1


	//   ....[37]....
        /*03f8*/ 	.word	0x00001f10
        /*03fc*/ 	.word	0x000000ff
        /*0400*/ 	.word	0x000000a0
        /*0404*/ 	.short	0x0101
        /*0406*/ 	.byte	0x0c
	.zero		1


	//   ....[38]....
        /*0408*/ 	.word	0x000023f0
        /*040c*/ 	.word	0x000000ff
        /*0410*/ 	.word	0x00000000
        /*0414*/ 	.short	0x010a
        /*0416*/ 	.byte	0x19
	.zero		1


	//   ....[39]....
        /*0418*/ 	.word	0x00002400
        /*041c*/ 	.word	0x000000ff
        /*0420*/ 	.word	0x00000080
        /*0424*/ 	.short	0x010a
        /*0426*/ 	.byte	0x11
	.zero		1


	//   ....[40]....
        /*0428*/ 	.word	0x00002450
        /*042c*/ 	.word	0x000000ff
        /*0430*/ 	.word	0x00000080
        /*0434*/ 	.short	0x010a
        /*0436*/ 	.byte	0x11
	.zero		1


	//   ....[41]....
        /*0438*/ 	.word	0x00002660
        /*043c*/ 	.word	0x000000ff
        /*0440*/ 	.word	0x00000000
        /*0444*/ 	.short	0x010a
        /*0446*/ 	.byte	0x0d
	.zero		1


	//   ....[42]....
        /*0448*/ 	.word	0x00002810
        /*044c*/ 	.word	0x000000ff
        /*0450*/ 	.word	0x00000000
        /*0454*/ 	.short	0x010a
        /*0456*/ 	.byte	0x19
	.zero		1


	//   ....[43]....
        /*0458*/ 	.word	0x00002930
        /*045c*/ 	.word	0x000000ff
        /*0460*/ 	.word	0x00000080
        /*0464*/ 	.short	0x010a
        /*0466*/ 	.byte	0x10
	.zero		1


	//   ....[44]....
        /*0468*/ 	.word	0x00002940
        /*046c*/ 	.word	0x00000002
        /*0470*/ 	.word	0x00000090
        /*0474*/ 	.short	0x010a
        /*0476*/ 	.byte	0xff
	.zero		1


	//   ....[45]....
        /*0478*/ 	.word	0x000029e0
        /*047c*/ 	.word	0x00000002
        /*0480*/ 	.word	0x000000a0
        /*0484*/ 	.short	0x0101
        /*0486*/ 	.byte	0xff
	.zero		1


	//   ....[46]....
        /*0488*/ 	.word	0x00002ae0
        /*048c*/ 	.word	0x00000000
        /*0490*/ 	.word	0x00000080
        /*0494*/ 	.short	0x010a
        /*0496*/ 	.byte	0xff
	.zero		1


	//   ....[47]....
        /*0498*/ 	.word	0x00002b20
        /*049c*/ 	.word	0x00000000
        /*04a0*/ 	.word	0x00000080
        /*04a4*/ 	.short	0x010a
        /*04a6*/ 	.byte	0xff
	.zero		1


	//   ....[48]....
        /*04a8*/ 	.word	0x00002c20
        /*04ac*/ 	.word	0x000000ff
        /*04b0*/ 	.word	0x000000b0
        /*04b4*/ 	.short	0x0100
        /*04b6*/ 	.byte	0x05
	.zero		1


	//   ....[49]....
        /*04b8*/ 	.word	0x00002d10
        /*04bc*/ 	.word	0x000000ff
        /*04c0*/ 	.word	0x000000b0
        /*04c4*/ 	.short	0x0100
        /*04c6*/ 	.byte	0x05
	.zero		1


	//   ....[50]....
        /*04c8*/ 	.word	0x00002e00
        /*04cc*/ 	.word	0x000000ff
        /*04d0*/ 	.word	0x000000b0
        /*04d4*/ 	.short	0x0100
        /*04d6*/ 	.byte	0x05
	.zero		1


	//   ....[51]....
        /*04d8*/ 	.word	0x000030d0
        /*04dc*/ 	.word	0x00000003
        /*04e0*/ 	.word	0x00000000
        /*04e4*/ 	.short	0x010a
        /*04e6*/ 	.byte	0xff
	.zero		1


	//   ....[52]....
        /*04e8*/ 	.word	0x000030f0
        /*04ec*/ 	.word	0x00000003
        /*04f0*/ 	.word	0x00000000
        /*04f4*/ 	.short	0x010a
        /*04f6*/ 	.byte	0xff
	.zero		1


	//   ....[53]....
        /*04f8*/ 	.word	0x000032d0
        /*04fc*/ 	.word	0x00000003
        /*0500*/ 	.word	0x00000000
        /*0504*/ 	.short	0x010a
        /*0506*/ 	.byte	0xff
	.zero		1


	//   ....[54]....
        /*0508*/ 	.word	0x000032f0
        /*050c*/ 	.word	0x00000003
        /*0510*/ 	.word	0x00000000
        /*0514*/ 	.short	0x010a
        /*0516*/ 	.byte	0xff
	.zero		1


	//   ....[55]....
        /*0518*/ 	.word	0x000033e0
        /*051c*/ 	.word	0x00000003
        /*0520*/ 	.word	0x00000000
        /*0524*/ 	.short	0x0101
        /*0526*/ 	.byte	0xff
	.zero		1


	//   ....[56]....
        /*0528*/ 	.word	0x000034d0
        /*052c*/ 	.word	0x00000003
        /*0530*/ 	.word	0x00000090
        /*0534*/ 	.short	0x010a
        /*0536*/ 	.byte	0xff
	.zero		1


	//   ....[57]....
        /*0538*/ 	.word	0x00003530
        /*053c*/ 	.word	0x00000003
        /*0540*/ 	.word	0x000000a0
        /*0544*/ 	.short	0x0101
        /*0546*/ 	.byte	0xff
	.zero		1


	//   ....[58]....
        /*0548*/ 	.word	0x00003930
        /*054c*/ 	.word	0x00000037
        /*0550*/ 	.word	0x00000070
        /*0554*/ 	.short	0x010a
        /*0556*/ 	.byte	0xff
	.zero		1


	//   ....[59]....
        /*0558*/ 	.word	0x000056a0
        /*055c*/ 	.word	0x00000007
        /*0560*/ 	.word	0x00000000
        /*0564*/ 	.short	0x0101
        /*0566*/ 	.byte	0xff
	.zero		1


	//   ....[60]....
        /*0568*/ 	.word	0x000056b0
        /*056c*/ 	.word	0x00000005
        /*0570*/ 	.word	0x00000090
        /*0574*/ 	.short	0x010a
        /*0576*/ 	.byte	0xff
	.zero		1


	//   ....[61]....
        /*0578*/ 	.word	0x00005770
        /*057c*/ 	.word	0x00000005
        /*0580*/ 	.word	0x000000a0
        /*0584*/ 	.short	0x0101
        /*0586*/ 	.byte	0xff
	.zero		1


	//   ....[62]....
        /*0588*/ 	.word	0x00005a10
        /*058c*/ 	.word	0x00000005
        /*0590*/ 	.word	0x00000000
        /*0594*/ 	.short	0x0101
        /*0596*/ 	.byte	0xff
	.zero		1


	//   ....[63]....
        /*0598*/ 	.word	0x00005a20
        /*059c*/ 	.word	0x00000003
        /*05a0*/ 	.word	0x000000b0
        /*05a4*/ 	.short	0x010a
        /*05a6*/ 	.byte	0xff
	.zero		1


	//   ....[64]....
        /*05a8*/ 	.word	0x00005dc0
        /*05ac*/ 	.word	0x00000003
        /*05b0*/ 	.word	0x000000b0
        /*05b4*/ 	.short	0x0100
        /*05b6*/ 	.byte	0xff
	.zero		1


	//   ....[65]....
        /*05b8*/ 	.word	0x00005e20
        /*05bc*/ 	.word	0x0000000e
        /*05c0*/ 	.word	0x000000a0
        /*05c4*/ 	.short	0x010a
        /*05c6*/ 	.byte	0xff
	.zero		1


	//   ....[66]....
        /*05c8*/ 	.word	0x00005e80
        /*05cc*/ 	.word	0x00000002
        /*05d0*/ 	.word	0x000000a0
        /*05d4*/ 	.short	0x010a
        /*05d6*/ 	.byte	0xff
	.zero		1


	//   ....[67]....
        /*05d8*/ 	.word	0x00005ee0
        /*05dc*/ 	.word	0x00000003
        /*05e0*/ 	.word	0x000000a0
        /*05e4*/ 	.short	0x010a
        /*05e6*/ 	.byte	0xff
	.zero		1


	//   ....[68]....
        /*05e8*/ 	.word	0x00005f40
        /*05ec*/ 	.word	0x00000000
        /*05f0*/ 	.word	0x00000090
        /*05f4*/ 	.short	0x010a
        /*05f6*/ 	.byte	0xff
	.zero		1


	//   ....[69]....
        /*05f8*/ 	.word	0x00005fc0
        /*05fc*/ 	.word	0x00000000
        /*0600*/ 	.word	0x00000038
        /*0604*/ 	.short	0x010a
        /*0606*/ 	.byte	0xff
	.zero		1


	//   ....[70]....
        /*0608*/ 	.word	0x00006020
        /*060c*/ 	.word	0x00000003
        /*0610*/ 	.word	0x00000090
        /*0614*/ 	.short	0x010a
        /*0616*/ 	.byte	0xff
	.zero		1


	//   ....[71]....
        /*0618*/ 	.word	0x000060a0
        /*061c*/ 	.word	0x00000000
        /*0620*/ 	.word	0x00000038
        /*0624*/ 	.short	0x010a
        /*0626*/ 	.byte	0xff
	.zero		1


	//   ....[72]....
        /*0628*/ 	.word	0x00006100
        /*062c*/ 	.word	0x00000002
        /*0630*/ 	.word	0x00000090
        /*0634*/ 	.short	0x010a
        /*0636*/ 	.byte	0xff
	.zero		1


	//   ....[73]....
        /*0638*/ 	.word	0x00006180
        /*063c*/ 	.word	0x00000000
        /*0640*/ 	.word	0x00000080
        /*0644*/ 	.short	0x010a
        /*0646*/ 	.byte	0xff
	.zero		1


	//   ....[74]....
        /*0648*/ 	.word	0x00006200
        /*064c*/ 	.word	0x00000000
        /*0650*/ 	.word	0x00000000
        /*0654*/ 	.short	0x010a
        /*0656*/ 	.byte	0xff
	.zero		1


	//   ....[75]....
        /*0658*/ 	.word	0x00006270
        /*065c*/ 	.word	0x00000002
        /*0660*/ 	.word	0x00000090
        /*0664*/ 	.short	0x010a
        /*0666*/ 	.byte	0xff
	.zero		1


	//   ....[76]....
        /*0668*/ 	.word	0x000062d0
        /*066c*/ 	.word	0x00000003
        /*0670*/ 	.word	0x00000000
        /*0674*/ 	.short	0x010a
        /*0676*/ 	.byte	0xff
	.zero		1


	//   ....[77]....
        /*0678*/ 	.word	0x00006330
        /*067c*/ 	.word	0x00000003
        /*0680*/ 	.word	0x00000000
        /*0684*/ 	.short	0x010a
        /*0686*/ 	.byte	0xff
	.zero		1


	//   ....[78]....
        /*0688*/ 	.word	0x00006380
        /*068c*/ 	.word	0x00000003
        /*0690*/ 	.word	0x00000090
        /*0694*/ 	.short	0x010a
        /*0696*/ 	.byte	0xff
	.zero		1


	//   ....[79]....
        /*0698*/ 	.word	0x000063e0
        /*069c*/ 	.word	0x00000037
        /*06a0*/ 	.word	0x00000070
        /*06a4*/ 	.short	0x010a
        /*06a6*/ 	.byte	0xff
	.zero		1


	//   ....[80]....
        /*06a8*/ 	.word	0x00006440
        /*06ac*/ 	.word	0x00000005
        /*06b0*/ 	.word	0x00000090
        /*06b4*/ 	.short	0x010a
        /*06b6*/ 	.byte	0xff
	.zero		1


	//   ....[81]....
        /*06b8*/ 	.word	0x00006490
        /*06bc*/ 	.word	0x00000003
        /*06c0*/ 	.word	0x000000b0
        /*06c4*/ 	.short	0x010a
        /*06c6*/ 	.byte	0xff
	.zero		1


	//----- nvinfo : EIATTR_NUM_MBARRIERS
	.align		4
.L_60:
        /*06c8*/ 	.byte	0x03, 0x38
        /*06ca*/ 	.short	0x001b


	//----- nvinfo : EIATTR_EXIT_INSTR_OFFSETS
	.align		4
        /*06cc*/ 	.byte	0x04, 0x1c
        /*06ce*/ 	.short	(.L_62 - .L_61)


	//   ....[0]....
.L_61:
        /*06d0*/ 	.word	0x00005e00


	//----- nvinfo : EIATTR_MAX_THREADS
	.align		4
.L_62:
        /*06d4*/ 	.byte	0x04, 0x05
        /*06d6*/ 	.short	(.L_64 - .L_63)
.L_63:
        /*06d8*/ 	.word	0x000000e0
        /*06dc*/ 	.word	0x00000001
        /*06e0*/ 	.word	0x00000001


	//----- nvinfo : EIATTR_CRS_STACK_SIZE
	.align		4
.L_64:
        /*06e4*/ 	.byte	0x04, 0x1e
        /*06e6*/ 	.short	(.L_66 - .L_65)
.L_65:
        /*06e8*/ 	.word	0x00000000


	//----- nvinfo : EIATTR_CBANK_PARAM_SIZE
	.align		4
.L_66:
        /*06ec*/ 	.byte	0x03, 0x19
        /*06ee*/ 	.short	0x0404


	//----- nvinfo : EIATTR_PARAM_CBANK
	.align		4
        /*06f0*/ 	.byte	0x04, 0x0a
        /*06f2*/ 	.short	(.L_68 - .L_67)
	.align		4
.L_67:
        /*06f4*/ 	.word	index@(.nv.constant0.kernel_cutlass_kernel_cudnngrouped_gemmgrouped_gemm_swiglugrouped_gemm_swiglu_quantBlockScaledContiguousGroupedGemmKernel_object_at__TiledMMA_ThrLayoutVMNK21111000_PermutationMNK____MMAAt_0)
        /*06f8*/ 	.short	0x0380
        /*06fa*/ 	.short	0x0404


	//----- nvinfo : EIATTR_SW_WAR
	.align		4
.L_68:
        /*06fc*/ 	.byte	0x04, 0x36
        /*06fe*/ 	.short	(.L_70 - .L_69)
.L_69:
        /*0700*/ 	.word	0x00000008
.L_70:


//--------------------- .nv.compat                --------------------------
	.section	.nv.compat,"",@"SHT_CUDA_COMPAT_INFO"
	.align	4
        /*0000*/ 	.byte	0x02, 0x02, 0x02, 0x00, 0x02, 0x05, 0x05, 0x00, 0x02, 0x03, 0x01, 0x00, 0x02, 0x06, 0x01, 0x00


//--------------------- .nv.callgraph             --------------------------
	.section	.nv.callgraph,"",@"SHT_CUDA_CALLGRAPH"
	.align	4
	.sectionentsize	8
	.align		4
        /*0000*/ 	.word	0x00000000
	.align		4
        /*0004*/ 	.word	0xffffffff
	.align		4
        /*0008*/ 	.word	0x00000000
	.align		4
        /*000c*/ 	.word	0xfffffffe
	.align		4
        /*0010*/ 	.word	0x00000000
	.align		4
        /*0014*/ 	.word	0xfffffffd
	.align		4
        /*0018*/ 	.word	0x00000000
	.align		4
        /*001c*/ 	.word	0xfffffffc


//--------------------- .text.kernel_cutlass_kernel_cudnngrouped_gemmgrouped_gemm_swiglugrouped_gemm_swiglu_quantBlockScaledContiguousGroupedGemmKernel_object_at__TiledMMA_ThrLayoutVMNK21111000_PermutationMNK____MMAAt_0 --------------------------
	.section	.text.kernel_cutlass_kernel_cudnngrouped_gemmgrouped_gemm_swiglugrouped_gemm_swiglu_quantBlockScaledContiguousGroupedGemmKernel_object_at__TiledMMA_ThrLayoutVMNK21111000_PermutationMNK____MMAAt_0,"ax",@progbits
	.align	128
        .global         kernel_cutlass_kernel_cudnngrouped_gemmgrouped_gemm_swiglugrouped_gemm_swiglu_quantBlockScaledContiguousGroupedGemmKernel_object_at__TiledMMA_ThrLayoutVMNK21111000_PermutationMNK____MMAAt_0
        .type           kernel_cutlass_kernel_cudnngrouped_gemmgrouped_gemm_swiglugrouped_gemm_swiglu_quantBlockScaledContiguousGroupedGemmKernel_object_at__TiledMMA_ThrLayoutVMNK21111000_PermutationMNK____MMAAt_0,@function
        .size           kernel_cutlass_kernel_cudnngrouped_gemmgrouped_gemm_swiglugrouped_gemm_swiglu_quantBlockScaledContiguousGroupedGemmKernel_object_at__TiledMMA_ThrLayoutVMNK21111000_PermutationMNK____MMAAt_0,(.L_x_116 - kernel_cutlass_kernel_cudnngrouped_gemmgrouped_gemm_swiglugrouped_gemm_swiglu_quantBlockScaledContiguousGroupedGemmKernel_object_at__TiledMMA_ThrLayoutVMNK21111000_PermutationMNK____MMAAt_0)
        .other          kernel_cutlass_kernel_cudnngrouped_gemmgrouped_gemm_swiglugrouped_gemm_swiglu_quantBlockScaledContiguousGroupedGemmKernel_object_at__TiledMMA_ThrLayoutVMNK21111000_PermutationMNK____MMAAt_0,@"STO_CUDA_ENTRY STV_DEFAULT"
kernel_cutlass_kernel_cudnngrouped_gemmgrouped_gemm_swiglugrouped_gemm_swiglu_quantBlockScaledContiguousGroupedGemmKernel_object_at__TiledMMA_ThrLayoutVMNK21111000_PermutationMNK____MMAAt_0:
.text.kernel_cutlass_kernel_cudnngrouped_gemmgrouped_gemm_swiglugrouped_gemm_swiglu_quantBlockScaledContiguousGroupedGemmKernel_object_at__TiledMMA_ThrLayoutVMNK21111000_PermutationMNK____MMAAt_0:
[----:B------:R-:W1:Y:S01]  /*0000*/  LDC R1, c[0x0][0x37c] ;  /* 0x0000df00ff017b82 */ /* 0x000e620000000800 */
[----:B------:R-:W2:Y:S01]  /*0010*/  S2R R3, SR_TID.Y ;  /* 0x0000000000037919 */ /* 0x000ea20000002200 */
[----:B------:R-:W3:Y:S06]  /*0020*/  LDCU UR5, c[0x0][0x360] ;  /* 0x00006c00ff0577ac */ /* 0x000eec0008000800 */
[----:B------:R-:W4:Y:S01]  /*0030*/  S2UR UR23, SR_CTAID.X ;  /* 0x00000000001779c3 */ /* 0x000f220000002500 */
[----:B------:R-:W2:Y:S01]  /*0040*/  S2R R0, SR_TID.Z ;  /* 0x0000000000007919 */ /* 0x000ea20000002300 */
[----:B------:R-:W2:Y:S01]  /*0050*/  LDCU UR4, c[0x0][0x364] ;  /* 0x00006c80ff0477ac */ /* 0x000ea20008000800 */
[----:B------:R-:W3:Y:S01]  /*0060*/  S2R R60, SR_TID.X ;  /* 0x00000000003c7919 */ /* 0x000ee20000002100 */
[----:B------:R-:W5:Y:S01]  /*0070*/  LDCU.U8 UR7, c[0x0][0x382] ;  /* 0x00007040ff0777ac */ /* 0x000f620008000000 */
[----:B------:R-:W4:Y:S02]  /*0080*/  LDCU.U8 UR6, c[0x0][0x381] ;  /* 0x00007020ff0677ac */ /* 0x000f240008000000 */
[----:B----4-:R-:W-:-:S02]  /*0090*/  ULOP3.LUT UR23, UR23, 0x1, URZ, 0xc0, !UPT ;  /* 0x0000000117177892 */ /* 0x010fc4000f8ec0ff */
[----:B-----5:R-:W-:Y:S02]  /*00a0*/  ULOP3.LUT UR7, UR7, 0x1, URZ, 0xc0, !UPT ;  /* 0x0000000107077892 */ /* 0x020fe4000f8ec0ff */
[----:B------:R-:W-:Y:S02]  /*00b0*/  ULOP3.LUT UR6, UR6, 0x1, URZ, 0xc0, !UPT ;  /* 0x0000000106067892 */ /* 0x000fe4000f8ec0ff */
[----:B------:R-:W-:Y:S02]  /*00c0*/  UISETP.NE.U32.AND UP6, UPT, UR7, 0x1, UPT ;  /* 0x000000010700788c */ /* 0x000fe4000bfc5070 */
[----:B------:R-:W-:Y:S01]  /*00d0*/  UISETP.NE.U32.AND UP5, UPT, UR6, 0x1, UPT ;  /* 0x000000010600788c */ /* 0x000fe2000bfa5070 */
[----:B--2---:R-:W-:Y:S01]  /*00e0*/  IMAD R3, R0, UR4, R3 ;  /* 0x0000000400037c24 */ /* 0x004fe2000f8e0203 */
[----:B------:R-:W2:Y:S03]  /*00f0*/  S2UR UR4, SR_CgaCtaId ;  /* 0x00000000000479c3 */ /* 0x000ea60000008800 */
[----:B---3--:R-:W-:Y:S01]  /*0100*/  IMAD R78, R3, UR5, R60 ;  /* 0x00000005034e7c24 */ /* 0x008fe2000f8e023c */
[----:B------:R-:W3:Y:S04]  /*0110*/  LDCU UR5, c[0x0][0x36c] ;  /* 0x00006d80ff0577ac */ /* 0x000ee80008000800 */
[----:B------:R-:W-:-:S06]  /*0120*/  SHF.R.U32.HI R78, RZ, 0x5, R78 ;  /* 0x00000005ff4e7819 */ /* 0x000fcc000001164e */
[----:B------:R-:W4:Y:S01]  /*0130*/  SHFL.IDX PT, R78, R78, RZ, 0x1f ;  /* 0x00001fff4e4e7589 */ /* 0x000f2200000e0000 */
[----:B---3--:R-:W-:Y:S01]  /*0140*/  UISETP.EQ.U32.AND UP4, UPT, UR5, 0x1, UPT ;  /* 0x000000010500788c */ /* 0x008fe2000bf82070 */
[C---:B----4-:R-:W-:Y:S02]  /*0150*/  ISETP.NE.AND P1, PT, R78.reuse, 0x5, PT ;  /* 0x000000054e00780c */ /* 0x050fe40003f25270 */
[----:B------:R-:W-:-:S11]  /*0160*/  ISETP.NE.AND P0, PT, R78, RZ, PT ;  /* 0x000000ff4e00720c */ /* 0x000fd60003f05270 */
[----:B-12---:R-:W-:Y:S05]  /*0170*/  @P1 BRA `(.L_x_0) ;  /* 0x0000000000501947 */ /* 0x006fea0003800000 */
[----:B------:R-:W1:Y:S02]  /*0180*/  LDCU.64 UR6, c[0x0][0x348] ;  /* 0x00006900ff0677ac */ /* 0x000e640008000a00 */
[----:B-1----:R-:W-:Y:S02]  /*0190*/  UIADD3 UR16, UP1, UPT, UR6, 0x40, URZ ;  /* 0x0000004006107890 */ /* 0x002fe4000ff3e0ff */
[----:B------:R-:W-:Y:S02]  /*01a0*/  UIADD3 UR14, UP0, UPT, UR6, 0xc0, URZ ;  /* 0x000000c0060e7890 */ /* 0x000fe4000ff1e0ff */
[----:B------:R-:W-:Y:S02]  /*01b0*/  UIADD3 UR12, UP3, UPT, UR6, 0x140, URZ ;  /* 0x00000140060c7890 */ /* 0x000fe4000ff7e0ff */
[----:B------:R-:W-:Y:S02]  /*01c0*/  UIADD3 UR10, UP2, UPT, UR6, 0x1c0, URZ ;  /* 0x000001c0060a7890 */ /* 0x000fe4000ff5e0ff */
[----:B------:R-:W-:-:S02]  /*01d0*/  UIADD3.X UR17, UPT, UPT, URZ, UR7, URZ, UP1, !UPT ;  /* 0x00000007ff117290 */ /* 0x000fc40008ffe4ff */
[----:B------:R-:W-:Y:S02]  /*01e0*/  UIADD3 UR8, UP1, UPT, UR6, 0x240, URZ ;  /* 0x0000024006087890 */ /* 0x000fe4000ff3e0ff */
[----:B------:R-:W-:Y:S02]  /*01f0*/  UIADD3.X UR15, UPT, UPT, URZ, UR7, URZ, UP0, !UPT ;  /* 0x00000007ff0f7290 */ /* 0x000fe400087fe4ff */
[----:B------:R-:W-:Y:S02]  /*0200*/  UIADD3 UR6, UP0, UPT, UR6, 0x2c0, URZ ;  /* 0x000002c006067890 */ /* 0x000fe4000ff1e0ff */
[----:B------:R-:W-:Y:S01]  /*0210*/  UIADD3.X UR13, UPT, UPT, URZ, UR7, URZ, UP3, !UPT ;  /* 0x00000007ff0d7290 */ /* 0x000fe20009ffe4ff */
[----:B------:R1:W-:Y:S01]  /*0220*/  UTMACCTL.PF [UR16] ;  /* 0x00000000100079b9 */ /* 0x0003e20008040000 */
[----:B------:R-:W-:-:S03]  /*0230*/  UIADD3.X UR11, UPT, UPT, URZ, UR7, URZ, UP2, !UPT ;  /* 0x00000007ff0b7290 */ /* 0x000fc600097fe4ff */
[----:B------:R1:W-:Y:S01]  /*0240*/  UTMACCTL.PF [UR14] ;  /* 0x000000000e0079b9 */ /* 0x0003e20008040000 */
[----:B------:R-:W-:-:S03]  /*0250*/  UIADD3.X UR9, UPT, UPT, URZ, UR7, URZ, UP1, !UPT ;  /* 0x00000007ff097290 */ /* 0x000fc60008ffe4ff */
[----:B------:R1:W-:Y:S01]  /*0260*/  UTMACCTL.PF [UR12] ;  /* 0x000000000c0079b9 */ /* 0x0003e20008040000 */
[----:B------:R-:W-:Y:S01]  /*0270*/  UIADD3.X UR7, UPT, UPT, URZ, UR7, URZ, UP0, !UPT ;  /* 0x00000007ff077290 */ /* 0x000fe200087fe4ff */
[----:B------:R1:W-:Y:S04]  /*0280*/  UTMACCTL.PF [UR10] ;  /* 0x000000000a0079b9 */ /* 0x0003e80008040000 */
[----:B------:R1:W-:Y:S04]  /*0290*/  UTMACCTL.PF [UR8] ;  /* 0x00000000080079b9 */ /* 0x0003e80008040000 */
[----:B------:R1:W-:Y:S02]  /*02a0*/  UTMACCTL.PF [UR6] ;  /* 0x00000000060079b9 */ /* 0x0003e40008040000 */
[----:B-1----:R-:W-:Y:S01]  /*02b0*/  NOP ;  /* 0x0000000000007918 */ /* 0x002fe20000000000 */
.L_x_0:
[----:B------:R-:W-:Y:S05]  /*02c0*/  @P0 BRA `(.L_x_1) ;  /* 0x0000000000580947 */ /* 0x000fea0003800000 */
[----:B------:R-:W-:Y:S01]  /*02d0*/  UMOV UR6, 0x400 ;  /* 0x0000040000067882 */ /* 0x000fe20000000000 */
[----:B------:R-:W-:Y:S01]  /*02e0*/  UMOV UR5, 0x1 ;  /* 0x0000000100057882 */ /* 0x000fe20000000000 */
[----:B------:R-:W-:Y:S02]  /*02f0*/  ULEA UR6, UR4, UR6, 0x18 ;  /* 0x0000000604067291 */ /* 0x000fe4000f8ec0ff */
[----:B------:R-:W-:-:S04]  /*0300*/  UIADD3 UR8, UPT, UPT, -UR5, 0x100000, URZ ;  /* 0x0010000005087890 */ /* 0x000fc8000fffe1ff */
[----:B------:R-:W-:Y:S02]  /*0310*/  USHF.L.U32 UR9, UR8, 0xb, URZ ;  /* 0x0000000b08097899 */ /* 0x000fe400080006ff */
[----:B------:R-:W-:Y:S01]  /*0320*/  USHF.L.U32 UR8, UR8, 0x1, URZ ;  /* 0x0000000108087899 */ /* 0x000fe200080006ff */
[----:B------:R-:W1:Y:S11]  /*0330*/  FENCE.VIEW.ASYNC.S ;  /* 0x00000000000073c6 */ /* 0x000e760000000000 */
[----:B-1----:R1:W2:Y:S01]  /*0340*/  SYNCS.EXCH.64 URZ, [UR6], UR8 ;  /* 0x0000000806ff75b2 */ /* 0x0022a20008000100 */
[----:B------:R1:W3:Y:S01]  /*0350*/  SYNCS.EXCH.64 URZ, [UR6+0x8], UR8 ;  /* 0x0000080806ff75b2 */ /* 0x0002e20008000100 */
[----:B------:R1:W4:Y:S01]  /*0360*/  SYNCS.EXCH.64 URZ, [UR6+0x10], UR8 ;  /* 0x0000100806ff75b2 */ /* 0x0003220008000100 */
[----:B------:R1:W1:Y:S01]  /*0370*/  SYNCS.EXCH.64 URZ, [UR6+0x18], UR8 ;  /* 0x0000180806ff75b2 */ /* 0x0002620008000100 */
        /* <DEDUP_REMOVED lines=10> */
[----:B------:R-:W-:Y:S01]  /*0420*/  NOP ;  /* 0x0000000000007918 */ /* 0x000fe20000000000 */
.L_x_1:
[----:B------:R-:W-:Y:S01]  /*0430*/  NOP ;  /* 0x0000000000007918 */ /* 0x000fe20000000000 */
[----:B------:R-:W-:Y:S05]  /*0440*/  BRA.U !UP4, `(.L_x_2) ;  /* 0x000000010c087547 */ /* 0x000fea000b800000 */
[----:B-1234-:R-:W-:Y:S01]  /*0450*/  UCGABAR_ARV ;  /* 0x00000000000079c7 */ /* 0x01efe20008000000 */
[----:B------:R-:W-:Y:S05]  /*0460*/  BRA `(.L_x_3) ;  /* 0x0000000000047947 */ /* 0x000fea0003800000 */
.L_x_2:
[----:B-1234-:R-:W-:Y:S01]  /*0470*/  NOP ;  /* 0x0000000000007918 */ /* 0x01efe20000000000 */
.L_x_3:
[----:B------:R-:W-:Y:S05]  /*0480*/  BRA.U !UP4, `(.L_x_4) ;  /* 0x000000010c0c7547 */ /* 0x000fea000b800000 */
[----:B------:R-:W-:Y:S01]  /*0490*/  UCGABAR_WAIT ;  /* 0x0000000000007dc7 */ /* 0x000fe20008000000 */
[----:B------:R-:W-:Y:S01]  /*04a0*/  CCTL.IVALL ;  /* 0x00000000ff00798f */ /* 0x000fe20002000000 */
[----:B------:R-:W-:Y:S05]  /*04b0*/  BRA `(.L_x_5) ;  /* 0x0000000000047947 */ /* 0x000fea0003800000 */
.L_x_4:
[----:B------:R-:W-:Y:S06]  /*04c0*/  BAR.SYNC.DEFER_BLOCKING 0x0 ;  /* 0x0000000000007b1d */ /* 0x000fec0000010000 */
.L_x_5:
[----:B------:R-:W-:Y:S05]  /*04d0*/  @P0 BRA `(.L_x_6) ;  /* 0x0000000000400947 */ /* 0x000fea0003800000 */
[----:B------:R-:W-:Y:S01]  /*04e0*/  UMOV UR7, 0x400 ;  /* 0x0000040000077882 */ /* 0x000fe20000000000 */
[----:B------:R-:W-:Y:S01]  /*04f0*/  UMOV UR6, 0x1 ;  /* 0x0000000100067882 */ /* 0x000fe20000000000 */
[----:B------:R-:W-:Y:S01]  /*0500*/  UMOV UR5, 0x8 ;  /* 0x0000000800057882 */ /* 0x000fe20000000000 */
[----:B------:R-:W-:Y:S02]  /*0510*/  ULEA UR7, UR4, UR7, 0x18 ;  /* 0x0000000704077291 */ /* 0x000fe4000f8ec0ff */
[----:B------:R-:W-:-:S04]  /*0520*/  UIADD3 UR8, UPT, UPT, -UR6, 0x100000, URZ ;  /* 0x0010000006087890 */ /* 0x000fc8000fffe1ff */
[----:B------:R-:W-:Y:S02]  /*0530*/  USHF.L.U32 UR9, UR8, 0xb, URZ ;  /* 0x0000000b08097899 */ /* 0x000fe400080006ff */
[----:B------:R-:W-:Y:S02]  /*0540*/  USHF.L.U32 UR8, UR8, 0x1, URZ ;  /* 0x0000000108087899 */ /* 0x000fe400080006ff */
[----:B------:R-:W-:-:S04]  /*0550*/  UIADD3 UR10, UPT, UPT, -UR5, 0x100000, URZ ;  /* 0x00100000050a7890 */ /* 0x000fc8000fffe1ff */
[----:B------:R-:W-:Y:S02]  /*0560*/  USHF.L.U32 UR11, UR10, 0xb, URZ ;  /* 0x0000000b0a0b7899 */ /* 0x000fe400080006ff */
[----:B------:R-:W-:Y:S01]  /*0570*/  USHF.L.U32 UR10, UR10, 0x1, URZ ;  /* 0x000000010a0a7899 */ /* 0x000fe200080006ff */
[----:B------:R-:W1:Y:S03]  /*0580*/  FENCE.VIEW.ASYNC.S ;  /* 0x00000000000073c6 */ /* 0x000e660000000000 */
[----:B-1----:R1:W2:Y:S01]  /*0590*/  SYNCS.EXCH.64 URZ, [UR7+0x70], UR8 ;  /* 0x0000700807ff75b2 */ /* 0x0022a20008000100 */
[----:B------:R1:W3:Y:S07]  /*05a0*/  SYNCS.EXCH.64 URZ, [UR7+0x78], UR8 ;  /* 0x0000780807ff75b2 */ /* 0x0002ee0008000100 */
[----:B------:R1:W4:Y:S01]  /*05b0*/  SYNCS.EXCH.64 URZ, [UR7+0x80], UR10 ;  /* 0x0000800a07ff75b2 */ /* 0x0003220008000100 */
[----:B------:R1:W1:Y:S01]  /*05c0*/  SYNCS.EXCH.64 URZ, [UR7+0x88], UR10 ;  /* 0x0000880a07ff75b2 */ /* 0x0002620008000100 */
[----:B------:R-:W-:Y:S01]  /*05d0*/  NOP ;  /* 0x0000000000007918 */ /* 0x000fe20000000000 */
.L_x_6:
[----:B------:R-:W-:Y:S01]  /*05e0*/  NOP ;  /* 0x0000000000007918 */ /* 0x000fe20000000000 */
[----:B------:R-:W-:Y:S05]  /*05f0*/  BRA.U !UP4, `(.L_x_7) ;  /* 0x000000010c087547 */ /* 0x000fea000b800000 */
[----:B-1234-:R-:W-:Y:S01]  /*0600*/  UCGABAR_ARV ;  /* 0x00000000000079c7 */ /* 0x01efe20008000000 */
[----:B------:R-:W-:Y:S05]  /*0610*/  BRA `(.L_x_8) ;  /* 0x0000000000047947 */ /* 0x000fea0003800000 */
.L_x_7:
[----:B-1234-:R-:W-:Y:S01]  /*0620*/  NOP ;  /* 0x0000000000007918 */ /* 0x01efe20000000000 */
.L_x_8:
[----:B------:R-:W-:Y:S05]  /*0630*/  BRA.U !UP4, `(.L_x_9) ;  /* 0x000000010c0c7547 */ /* 0x000fea000b800000 */
[----:B------:R-:W-:Y:S01]  /*0640*/  UCGABAR_WAIT ;  /* 0x0000000000007dc7 */ /* 0x000fe20008000000 */
[----:B------:R-:W-:Y:S01]  /*0650*/  CCTL.IVALL ;  /* 0x00000000ff00798f */ /* 0x000fe20002000000 */
[----:B------:R-:W-:Y:S05]  /*0660*/  BRA `(.L_x_10) ;  /* 0x0000000000047947 */ /* 0x000fea0003800000 */
.L_x_9:
[----:B------:R-:W-:Y:S06]  /*0670*/  BAR.SYNC.DEFER_BLOCKING 0x0 ;  /* 0x0000000000007b1d */ /* 0x000fec0000010000 */
.L_x_10:
        /* <DEDUP_REMOVED lines=17> */
.L_x_11:
[----:B------:R-:W-:Y:S01]  /*0790*/  NOP ;  /* 0x0000000000007918 */ /* 0x000fe20000000000 */
[----:B-1234-:R-:W-:Y:S06]  /*07a0*/  BAR.SYNC.DEFER_BLOCKING 0x0 ;  /* 0x0000000000007b1d */ /* 0x01efec0000010000 */
[----:B------:R-:W-:Y:S05]  /*07b0*/  @P0 BRA `(.L_x_12) ;  /* 0x0000000000280947 */ /* 0x000fea0003800000 */
[----:B------:R-:W-:Y:S01]  /*07c0*/  UMOV UR6, 0x400 ;  /* 0x0000040000067882 */ /* 0x000fe20000000000 */
[----:B------:R-:W-:Y:S01]  /*07d0*/  UMOV UR5, 0x20 ;  /* 0x0000002000057882 */ /* 0x000fe20000000000 */
[----:B------:R-:W-:Y:S02]  /*07e0*/  ULEA UR6, UR4, UR6, 0x18 ;  /* 0x0000000604067291 */ /* 0x000fe4000f8ec0ff */
[----:B------:R-:W-:-:S04]  /*07f0*/  UIADD3 UR8, UPT, UPT, -UR5, 0x100000, URZ ;  /* 0x0010000005087890 */ /* 0x000fc8000fffe1ff */
[----:B------:R-:W-:Y:S02]  /*0800*/  USHF.L.U32 UR9, UR8, 0xb, URZ ;  /* 0x0000000b08097899 */ /* 0x000fe400080006ff */
[----:B------:R-:W-:Y:S01]  /*0810*/  USHF.L.U32 UR8, UR8, 0x1, URZ ;  /* 0x0000000108087899 */ /* 0x000fe200080006ff */
[----:B------:R-:W-:Y:S01]  /*0820*/  ELECT P0, URZ, PT ;  /* 0x0000000000ff782f */ /* 0x000fe20003800000 */
[----:B------:R-:W1:Y:S10]  /*0830*/  FENCE.VIEW.ASYNC.S ;  /* 0x00000000000073c6 */ /* 0x000e740000000000 */
[----:B-1----:R1:W2:Y:S01]  /*0840*/  SYNCS.EXCH.64 URZ, [UR6+0xb0], UR8 ;  /* 0x0000b00806ff75b2 */ /* 0x0022a20008000100 */
[----:B------:R-:W-:Y:S01]  /*0850*/  NOP ;  /* 0x0000000000007918 */ /* 0x000fe20000000000 */
.L_x_12:
[----:B------:R-:W-:Y:S01]  /*0860*/  NOP ;  /* 0x0000000000007918 */ /* 0x000fe20000000000 */
[----:B------:R-:W-:Y:S05]  /*0870*/  BRA.U !UP4, `(.L_x_13) ;  /* 0x000000010c087547 */ /* 0x000fea000b800000 */
[----:B--2---:R-:W-:Y:S01]  /*0880*/  UCGABAR_ARV ;  /* 0x00000000000079c7 */ /* 0x004fe20008000000 */
[----:B------:R-:W-:Y:S05]  /*0890*/  BRA `(.L_x_14) ;  /* 0x0000000000047947 */ /* 0x000fea0003800000 */
.L_x_13:
[----:B--2---:R-:W-:Y:S01]  /*08a0*/  NOP ;  /* 0x0000000000007918 */ /* 0x004fe20000000000 */
.L_x_14:
[----:B------:R-:W-:Y:S01]  /*08b0*/  USHF.L.U32 UR21, UR23, 0x7, URZ ;  /* 0x0000000717157899 */ /* 0x000fe200080006ff */
[----:B------:R-:W-:Y:S05]  /*08c0*/  BRA.U !UP4, `(.L_x_15) ;  /* 0x000000010c0c7547 */ /* 0x000fea000b800000 */
[----:B------:R-:W-:Y:S01]  /*08d0*/  UCGABAR_WAIT ;  /* 0x0000000000007dc7 */ /* 0x000fe20008000000 */
[----:B------:R-:W-:Y:S01]  /*08e0*/  CCTL.IVALL ;  /* 0x00000000ff00798f */ /* 0x000fe20002000000 */
[----:B------:R-:W-:Y:S05]  /*08f0*/  BRA `(.L_x_16) ;  /* 0x0000000000047947 */ /* 0x000fea0003800000 */
.L_x_15:
[----:B------:R-:W-:Y:S06]  /*0900*/  BAR.SYNC.DEFER_BLOCKING 0x0 ;  /* 0x0000000000007b1d */ /* 0x000fec0000010000 */
.L_x_16:
[----:B------:R-:W-:Y:S01]  /*0910*/  ISETP.NE.AND P0, PT, R78, 0x6, PT ;  /* 0x000000064e00780c */ /* 0x000fe20003f05270 */
[----:B------:R-:W2:-:S12]  /*0920*/  LDCU.64 UR30, c[0x0][0x358] ;  /* 0x00006b00ff1e77ac */ /* 0x000e980008000a00 */
[----:B------:R-:W-:Y:S05]  /*0930*/  @P0 BRA `(.L_x_17) ;  /* 0x0000000800b80947 */ /* 0x000fea0003800000 */
[----:B------:R-:W-:Y:S01]  /*0940*/  LOP3.LUT R0, R60, 0x1f, RZ, 0xc0, !PT ;  /* 0x0000001f3c007812 */ /* 0x000fe200078ec0ff */
[----:B------:R-:W-:Y:S01]  /*0950*/  IMAD.MOV.U32 R19, RZ, RZ, 0x7fffffff ;  /* 0x7fffffffff137424 */ /* 0x000fe200078e00ff */
[----:B-1----:R-:W1:Y:S01]  /*0960*/  S2UR UR9, SR_CTAID.Z ;  /* 0x00000000000979c3 */ /* 0x002e620000002700 */
[----:B------:R-:W1:Y:S01]  /*0970*/  LDCU.64 UR6, c[0x0][0x760] ;  /* 0x0000ec00ff0677ac */ /* 0x000e620008000a00 */
[C---:B------:R-:W-:Y:S01]  /*0980*/  ISETP.GT.U32.AND P0, PT, R0.reuse, 0x7, PT ;  /* 0x000000070000780c */ /* 0x040fe20003f04070 */
[----:B------:R-:W3:Y:S01]  /*0990*/  LDCU.U8 UR8, c[0x0][0x768] ;  /* 0x0000ed00ff0877ac */ /* 0x000ee20008000000 */
[----:B------:R-:W4:Y:S01]  /*09a0*/  LDCU.U8 UR10, c[0x0][0x769] ;  /* 0x0000ed20ff0a77ac */ /* 0x000f220008000000 */
[----:B------:R-:W5:Y:S10]  /*09b0*/  LDCU UR14, c[0x0][0x770] ;  /* 0x0000ee00ff0e77ac */ /* 0x000f740008000800 */
[----:B------:R-:W2:Y:S02]  /*09c0*/  @!P0 LDC.64 R2, c[0x0][0x748] ;  /* 0x0001d200ff028b82 */ /* 0x000ea40000000a00 */
[----:B--2---:R-:W-:-:S05]  /*09d0*/  @!P0 IMAD.WIDE.U32 R2, R0, 0x4, R2 ;  /* 0x0000000400028825 */ /* 0x004fca00078e0002 */
[----:B------:R-:W2:Y:S01]  /*09e0*/  @!P0 LDG.E R19, desc[UR30][R2.64] ;  /* 0x0000001e02138981 */ /* 0x000ea2000c1e1900 */
[----:B-1----:R-:W-:Y:S01]  /*09f0*/  UIMAD.WIDE.U32 UR4, UR9, UR7, URZ ;  /* 0x00000007090472a5 */ /* 0x002fe2000f8e00ff */
[----:B------:R-:W-:Y:S01]  /*0a00*/  HFMA2 R0, -RZ, RZ, 0, 5.9604644775390625e-08 ;  /* 0x00000001ff007431 */ /* 0x000fe200000001ff */
[----:B------:R-:W-:Y:S01]  /*0a10*/  UISETP.GT.U32.AND UP0, UPT, UR9, 0x1ff, UPT ;  /* 0x000001ff0900788c */ /* 0x000fe2000bf04070 */
[----:B------:R-:W-:-:S04]  /*0a20*/  IMAD.MOV.U32 R10, RZ, RZ, RZ ;  /* 0x000000ffff0a7224 */ /* 0x000fc800078e00ff */
[----:B------:R-:W-:Y:S02]  /*0a30*/  UMOV UR11, UR5 ;  /* 0x00000005000b7c82 */ /* 0x000fe40008000000 */
[----:B------:R-:W-:Y:S02]  /*0a40*/  UIADD3 UR7, UPT, UPT, -UR11, UR9, URZ ;  /* 0x000000090b077290 */ /* 0x000fe4000fffe1ff */
[----:B------:R-:W1:Y:S02]  /*0a50*/  LDCU.64 UR4, c[0x0][0x778] ;  /* 0x0000ef00ff0477ac */ /* 0x000e640008000a00 */
[----:B---3--:R-:W-:-:S04]  /*0a60*/  USHF.R.U32.HI UR7, URZ, UR8, UR7 ;  /* 0x00000008ff077299 */ /* 0x008fc80008011607 */
[----:B------:R-:W-:-:S04]  /*0a70*/  UIADD3 UR11, UPT, UPT, UR11, UR7, URZ ;  /* 0x000000070b0b7290 */ /* 0x000fc8000fffe0ff */
[----:B----4-:R-:W-:-:S03]  /*0a80*/  USHF.R.U32.HI UR11, URZ, UR10, UR11 ;  /* 0x0000000aff0b7299 */ /* 0x010fc6000801160b */
[----:B------:R-:W3:Y:S01]  /*0a90*/  LDCU.U8 UR7, c[0x0][0x780] ;  /* 0x0000f000ff0777ac */ /* 0x000ee20008000000 */
[----:B------:R-:W-:-:S04]  /*0aa0*/  UIADD3 UR11, UPT, UPT, -UR11, URZ, URZ ;  /* 0x000000ff0b0b7290 */ /* 0x000fc8000fffe1ff */
[----:B------:R-:W-:-:S04]  /*0ab0*/  UIMAD UR6, UR11, UR6, UR9 ;  /* 0x000000060b0672a4 */ /* 0x000fc8000f8e0209 */
[----:B-1----:R-:W-:-:S03]  /*0ac0*/  UIMAD.WIDE.U32 UR12, UR6, UR5, URZ ;  /* 0x00000005060c72a5 */ /* 0x002fc6000f8e00ff */
[----:B------:R-:W1:Y:S04]  /*0ad0*/  LDCU.U8 UR11, c[0x0][0x781] ;  /* 0x0000f020ff0b77ac */ /* 0x000e680008000000 */
[----:B------:R-:W-:Y:S02]  /*0ae0*/  UMOV UR5, UR13 ;  /* 0x0000000d00057c82 */ /* 0x000fe40008000000 */
[----:B------:R-:W-:Y:S02]  /*0af0*/  UIADD3 UR16, UPT, UPT, UR6, -UR5, URZ ;  /* 0x8000000506107290 */ /* 0x000fe4000fffe0ff */
[----:B------:R-:W4:Y:S02]  /*0b00*/  LDCU.U8 UR13, c[0x0][0x774] ;  /* 0x0000ee80ff0d77ac */ /* 0x000f240008000000 */
[----:B---3--:R-:W-:Y:S01]  /*0b10*/  USHF.R.U32.HI UR16, URZ, UR7, UR16 ;  /* 0x00000007ff107299 */ /* 0x008fe20008011610 */
[----:B------:R-:W3:Y:S03]  /*0b20*/  LDCU.U8 UR12, c[0x0][0x775] ;  /* 0x0000eea0ff0c77ac */ /* 0x000ee60008000000 */
[----:B------:R-:W-:Y:S01]  /*0b30*/  UIADD3 UR16, UPT, UPT, UR5, UR16, URZ ;  /* 0x0000001005107290 */ /* 0x000fe2000fffe0ff */
[----:B------:R-:W3:Y:S03]  /*0b40*/  LDCU UR5, c[0x0][0x76c] ;  /* 0x0000ed80ff0577ac */ /* 0x000ee60008000800 */
[----:B-1----:R-:W-:-:S04]  /*0b50*/  USHF.R.U32.HI UR16, URZ, UR11, UR16 ;  /* 0x0000000bff107299 */ /* 0x002fc80008011610 */
[----:B-----5:R-:W-:-:S04]  /*0b60*/  UIMAD.WIDE.U32 UR14, UR16, UR14, URZ ;  /* 0x0000000e100e72a5 */ /* 0x020fc8000f8e00ff */
[----:B------:R-:W-:-:S04]  /*0b70*/  UIADD3 UR14, UPT, UPT, UR16, -UR15, URZ ;  /* 0x8000000f100e7290 */ /* 0x000fc8000fffe0ff */
[----:B----4-:R-:W-:-:S04]  /*0b80*/  USHF.R.U32.HI UR14, URZ, UR13, UR14 ;  /* 0x0000000dff0e7299 */ /* 0x010fc8000801160e */
[----:B------:R-:W-:-:S04]  /*0b90*/  UIADD3 UR14, UPT, UPT, UR15, UR14, URZ ;  /* 0x0000000e0f0e7290 */ /* 0x000fc8000fffe0ff */
[----:B---3--:R-:W-:-:S04]  /*0ba0*/  USHF.R.U32.HI UR14, URZ, UR12, UR14 ;  /* 0x0000000cff0e7299 */ /* 0x008fc8000801160e */
[----:B------:R-:W-:-:S04]  /*0bb0*/  UIADD3 UR14, UPT, UPT, -UR14, URZ, URZ ;  /* 0x000000ff0e0e7290 */ /* 0x000fc8000fffe1ff */
[----:B------:R-:W-:Y:S02]  /*0bc0*/  UIMAD UR5, UR14, UR5, UR16 ;  /* 0x000000050e0572a4 */ /* 0x000fe4000f8e0210 */
[----:B------:R-:W-:Y:S02]  /*0bd0*/  UIADD3 UR16, UPT, UPT, -UR16, URZ, URZ ;  /* 0x000000ff10107290 */ /* 0x000fe4000fffe1ff */
[----:B------:R-:W-:Y:S02]  /*0be0*/  UIADD3 UR5, UPT, UPT, UR5, UR5, URZ ;  /* 0x0000000505057290 */ /* 0x000fe4000fffe0ff */
[----:B------:R-:W-:Y:S02]  /*0bf0*/  UIMAD UR4, UR16, UR4, UR6 ;  /* 0x00000004100472a4 */ /* 0x000fe4000f8e0206 */
[----:B------:R-:W-:-:S04]  /*0c00*/  ULOP3.LUT UR5, UR5, UR23, URZ, 0xfc, !UPT ;  /* 0x0000001705057292 */ /* 0x000fc8000f8efcff */
[----:B------:R-:W-:Y:S02]  /*0c10*/  MOV R5, UR4 ;  /* 0x0000000400057c02 */ /* 0x000fe40008000f00 */
[----:B------:R-:W-:Y:S01]  /*0c20*/  IMAD.U32 R4, RZ, RZ, UR5 ;  /* 0x00000005ff047e24 */ /* 0x000fe2000f8e00ff */
[----:B--2---:R1:W2:Y:S01]  /*0c30*/  SHFL.IDX PT, R2, R19, 0x7, 0x1f ;  /* 0x00e01f0013027f89 */ /* 0x0042a200000e0000 */
[----:B------:R-:W-:Y:S05]  /*0c40*/  BRA.U UP0, `(.L_x_18) ;  /* 0x0000000500807547 */ /* 0x000fea000b800000 */
[----:B------:R-:W3:Y:S01]  /*0c50*/  LDC R7, c[0x0][0x374] ;  /* 0x0000dd00ff077b82 */ /* 0x000ee20000000800 */
[----:B--2---:R-:W-:Y:S01]  /*0c60*/  SHF.R.S32.HI R3, RZ, 0x1f, R2 ;  /* 0x0000001fff037819 */ /* 0x004fe20000011402 */
[----:B------:R-:W-:Y:S02]  /*0c70*/  IMAD.U32 R18, RZ, RZ, UR9 ;  /* 0x00000009ff127e24 */ /* 0x000fe4000f8e00ff */
[----:B------:R-:W-:Y:S01]  /*0c80*/  IMAD.MOV.U32 R10, RZ, RZ, RZ ;  /* 0x000000ffff0a7224 */ /* 0x000fe200078e00ff */
[----:B------:R-:W-:Y:S01]  /*0c90*/  LEA.HI R16, R3, R2, RZ, 0x8 ;  /* 0x0000000203107211 */ /* 0x000fe200078f40ff */
[----:B------:R-:W-:Y:S02]  /*0ca0*/  IMAD.MOV.U32 R15, RZ, RZ, RZ ;  /* 0x000000ffff0f7224 */ /* 0x000fe400078e00ff */
[----:B------:R-:W3:Y:S01]  /*0cb0*/  LDC R6, c[0x0][0x370] ;  /* 0x0000dc00ff067b82 */ /* 0x000ee20000000800 */
[----:B------:R-:W-:Y:S02]  /*0cc0*/  LOP3.LUT R3, R16, 0xffffff00, RZ, 0xc0, !PT ;  /* 0xffffff0010037812 */ /* 0x000fe400078ec0ff */
[----:B------:R-:W-:-:S02]  /*0cd0*/  SHF.R.S32.HI R0, RZ, 0x8, R16 ;  /* 0x00000008ff007819 */ /* 0x000fc40000011410 */
[----:B------:R-:W-:Y:S02]  /*0ce0*/  ISETP.NE.AND P0, PT, R2, R3, PT ;  /* 0x000000030200720c */ /* 0x000fe40003f05270 */
[----:B------:R-:W-:Y:S01]  /*0cf0*/  LEA.HI.SX32 R16, R16, 0xffffffff, 0x18 ;  /* 0xffffffff10107811 */ /* 0x000fe200078fc2ff */
[----:B------:R-:W2:Y:S01]  /*0d00*/  LDC R17, c[0x0][0x378] ;  /* 0x0000de00ff117b82 */ /* 0x000ea20000000800 */
[----:B------:R-:W-:-:S07]  /*0d10*/  ISETP.LT.AND P0, PT, R2, RZ, P0 ;  /* 0x000000ff0200720c */ /* 0x000fce0000701270 */
[----:B------:R-:W4:Y:S06]  /*0d20*/  LDC R12, c[0x0][0x770] ;  /* 0x0001dc00ff0c7b82 */ /* 0x000f2c0000000800 */
[----:B------:R-:W-:Y:S02]  /*0d30*/  @!P0 IMAD.MOV R16, RZ, RZ, R0 ;  /* 0x000000ffff108224 */ /* 0x000fe400078e0200 */
[----:B------:R-:W1:Y:S01]  /*0d40*/  LDC R11, c[0x0][0x76c] ;  /* 0x0001db00ff0b7b82 */ /* 0x000e620000000800 */
[----:B---3--:R-:W-:Y:S02]  /*0d50*/  IMAD R6, R7, R6, RZ ;  /* 0x0000000607067224 */ /* 0x008fe400078e02ff */
[----:B------:R-:W-:-:S05]  /*0d60*/  IMAD.MOV.U32 R0, RZ, RZ, 0x1 ;  /* 0x00000001ff007424 */ /* 0x000fca00078e00ff */
[----:B------:R-:W3:Y:S01]  /*0d70*/  LDC.64 R8, c[0x0][0x760] ;  /* 0x0001d800ff087b82 */ /* 0x000ee20000000a00 */
[----:B--2---:R-:W-:Y:S02]  /*0d80*/  IMAD R17, R6, R17, RZ ;  /* 0x0000001106117224 */ /* 0x004fe400078e02ff */
[----:B------:R-:W-:-:S03]  /*0d90*/  IMAD.MOV.U32 R6, RZ, RZ, -0x1 ;  /* 0xffffffffff067424 */ /* 0x000fc600078e00ff */
[----:B------:R-:W-:Y:S02]  /*0da0*/  LEA.HI R17, R17, R17, RZ, 0x1 ;  /* 0x0000001111117211 */ /* 0x000fe400078f08ff */
[----:B------:R-:W2:Y:S02]  /*0db0*/  LDC.64 R2, c[0x0][0x778] ;  /* 0x0001de00ff027b82 */ /* 0x000ea40000000a00 */
[----:B----4-:R-:W-:-:S07]  /*0dc0*/  SHF.R.S32.HI R17, RZ, 0x1, R17 ;  /* 0x00000001ff117819 */ /* 0x010fce0000011411 */
.L_x_23:
[----:B------:R-:W-:-:S04]  /*0dd0*/  LEA.HI R13, R4, R4, RZ, 0x1 ;  /* 0x00000004040d7211 */ /* 0x000fc800078f08ff */
[----:B------:R-:W-:Y:S02]  /*0de0*/  LOP3.LUT R7, R13, 0xfffffffe, RZ, 0xc0, !PT ;  /* 0xfffffffe0d077812 */ /* 0x000fe400078ec0ff */
[----:B------:R-:W-:Y:S02]  /*0df0*/  SHF.R.S32.HI R13, RZ, 0x1, R13 ;  /* 0x00000001ff0d7819 */ /* 0x000fe4000001140d */
[----:B------:R-:W-:-:S03]  /*0e00*/  ISETP.NE.AND P0, PT, R4, R7, PT ;  /* 0x000000070400720c */ /* 0x000fc60003f05270 */
[----:B------:R-:W-:Y:S01]  /*0e10*/  VIADD R7, R13, 0xffffffff ;  /* 0xffffffff0d077836 */ /* 0x000fe20000000000 */
[----:B------:R-:W-:-:S13]  /*0e20*/  ISETP.LT.AND P0, PT, R4, RZ, P0 ;  /* 0x000000ff0400720c */ /* 0x000fda0000701270 */
[----:B------:R-:W-:-:S05]  /*0e30*/  @!P0 IMAD.MOV R7, RZ, RZ, R13 ;  /* 0x000000ffff078224 */ /* 0x000fca00078e020d */
[----:B------:R-:W-:-:S13]  /*0e40*/  ISETP.GE.AND P0, PT, R7, R16, PT ;  /* 0x000000100700720c */ /* 0x000fda0003f06270 */
[----:B------:R-:W-:Y:S05]  /*0e50*/  @P0 BRA `(.L_x_19) ;  /* 0x0000000000940947 */ /* 0x000fea0003800000 */
[----:B------:R-:W-:-:S04]  /*0e60*/  SHF.L.U32 R14, R7, 0x8, RZ ;  /* 0x00000008070e7819 */ /* 0x000fc800000006ff */
[----:B------:R-:W-:-:S13]  /*0e70*/  ISETP.GE.AND P0, PT, R14, R15, PT ;  /* 0x0000000f0e00720c */ /* 0x000fda0003f06270 */
[----:B------:R-:W-:Y:S05]  /*0e80*/  @!P0 BRA `(.L_x_20) ;  /* 0x0000000000388947 */ /* 0x000fea0003800000 */
[----:B------:R-:W-:Y:S01]  /*0e90*/  VIADD R7, R6, 0x1 ;  /* 0x0000000106077836 */ /* 0x000fe20000000000 */
[----:B------:R-:W-:-:S04]  /*0ea0*/  MOV R6, 0xffffffff ;  /* 0xffffffff00067802 */ /* 0x000fc80000000f00 */
[----:B------:R-:W-:-:S13]  /*0eb0*/  ISETP.GT.U32.AND P0, PT, R7, 0x1f, PT ;  /* 0x0000001f0700780c */ /* 0x000fda0003f04070 */
[----:B------:R-:W-:Y:S05]  /*0ec0*/  @P0 BRA `(.L_x_21) ;  /* 0x0000000000240947 */ /* 0x000fea0003800000 */
[----:B------:R-:W-:Y:S01]  /*0ed0*/  ISETP.GT.AND P0, PT, R19, R14, PT ;  /* 0x0000000e1300720c */ /* 0x000fe20003f04270 */
[----:B------:R-:W-:-:S05]  /*0ee0*/  IMAD.MOV.U32 R6, RZ, RZ, -0x1 ;  /* 0xffffffffff067424 */ /* 0x000fca00078e00ff */
[----:B------:R-:W-:-:S07]  /*0ef0*/  SHF.L.U32 R7, R6, R7, RZ ;  /* 0x0000000706077219 */ /* 0x000fce00000006ff */
[----:B------:R-:W-:-:S04]  /*0f00*/  VOTE.ANY R6, PT, P0 ;  /* 0x0000000000067806 */ /* 0x000fc800000e0100 */
[----:B------:R-:W-:-:S05]  /*0f10*/  LOP3.LUT P0, R7, R6, RZ, R7, 0xa0, !PT ;  /* 0x000000ff06077212 */ /* 0x000fca000780a007 */
[----:B------:R-:W-:-:S05]  /*0f20*/  VIADD R6, R7, 0xffffffff ;  /* 0xffffffff07067836 */ /* 0x000fca0000000000 */
[----:B------:R-:W-:-:S04]  /*0f30*/  LOP3.LUT R7, R7, R6, RZ, 0xc, !PT ;  /* 0x0000000607077212 */ /* 0x000fc800078e0cff */
[----:B------:R-:W4:Y:S02]  /*0f40*/  POPC R6, R7 ;  /* 0x0000000700067309 */ /* 0x000f240000000000 */
[----:B----4-:R-:W-:-:S07]  /*0f50*/  SEL R6, R6, 0xffffffff, P0 ;  /* 0xffffffff06067807 */ /* 0x010fce0000000000 */
.L_x_21:
[----:B------:R4:W3:Y:S02]  /*0f60*/  SHFL.IDX PT, R15, R19, R6, 0x1f ;  /* 0x00001f06130f7589 */ /* 0x0008e400000e0000 */
.L_x_20:
[----:B------:R-:W5:Y:S01]  /*0f70*/  S2R R13, SR_CgaCtaId ;  /* 0x00000000000d7919 */ /* 0x000f620000008800 */
[----:B------:R-:W-:Y:S01]  /*0f80*/  MOV R14, 0x400 ;  /* 0x00000400000e7802 */ /* 0x000fe20000000f00 */
[----:B------:R-:W-:-:S03]  /*0f90*/  IMAD.U32 R21, R0, -0x80000000, RZ ;  /* 0x8000000000157824 */ /* 0x000fc600078e00ff */
[----:B-----5:R-:W-:-:S05]  /*0fa0*/  LEA R13, R13, R14, 0x18 ;  /* 0x0000000e0d0d7211 */ /* 0x020fca00078ec0ff */
[----:B------:R-:W-:-:S04]  /*0fb0*/  IMAD R14, R10, 0x8, R13 ;  /* 0x000000080a0e7824 */ /* 0x000fc800078e020d */
[----:B------:R-:W5:Y:S02]  /*0fc0*/  SYNCS.PHASECHK.TRANS64.TRYWAIT P0, [R14+URZ+0xa0], R21 ;  /* 0x0000a0150e0075a7 */ /* 0x000f6400080011ff */
[----:B-----5:R-:W-:Y:S05]  /*0fd0*/  @!P0 BRA `(.L_x_22) ;  /* 0x0000004c008c8947 */ /* 0x020fea0003800000 */
.L_x_88:
[----:B------:R-:W-:Y:S01]  /*0fe0*/  ELECT P0, URZ, PT ;  /* 0x0000000000ff782f */ /* 0x000fe20003800000 */
[----:B------:R-:W-:-:S12]  /*0ff0*/  IMAD.MOV.U32 R7, RZ, RZ, 0x1 ;  /* 0x00000001ff077424 */ /* 0x000fd800078e00ff */
[C---:B------:R-:W-:Y:S02]  /*1000*/  @P0 IMAD R13, R10.reuse, 0x10, R13 ;  /* 0x000000100a0d0824 */ /* 0x040fe400078e020d */
[----:B------:R-:W-:-:S03]  /*1010*/  VIADD R10, R10, 0x1 ;  /* 0x000000010a0a7836 */ /* 0x000fc60000000000 */
[----:B------:R4:W-:Y:S02]  /*1020*/  @P0 STS.128 [R13+0x32410], R4 ;  /* 0x032410040d000388 */ /* 0x0009e40000000c00 */
[----:B------:R-:W-:Y:S01]  /*1030*/  ISETP.NE.AND P0, PT, R10, 0x2, PT ;  /* 0x000000020a00780c */ /* 0x000fe20003f05270 */
[----:B------:R5:W-:Y:S06]  /*1040*/  MEMBAR.ALL.CTA ;  /* 0x0000000000007992 */ /* 0x000bec0000008000 */
[----:B-----5:R-:W5:Y:S01]  /*1050*/  FENCE.VIEW.ASYNC.S ;  /* 0x00000000000073c6 */ /* 0x020f620000000000 */
[----:B----4-:R-:W-:-:S02]  /*1060*/  SEL R21, RZ, 0x1, P0 ;  /* 0x00000001ff157807 */ /* 0x010fc40000000000 */
[----:B------:R-:W-:Y:S02]  /*1070*/  SEL R10, R10, RZ, P0 ;  /* 0x000000ff0a0a7207 */ /* 0x000fe40000000000 */
[----:B------:R-:W-:Y:S01]  /*1080*/  LOP3.LUT R0, R0, R21, RZ, 0x3c, !PT ;  /* 0x0000001500007212 */ /* 0x000fe200078e3cff */
[----:B-----5:R-:W-:Y:S06]  /*1090*/  BAR.SYNC.DEFER_BLOCKING 0x4, 0x20 ;  /* 0x0100800000007b1d */ /* 0x020fec0000010000 */
[----:B------:R4:W-:Y:S02]  /*10a0*/  SYNCS.ARRIVE.TRANS64.ART0 RZ, [R14+URZ+0x90], R7 ;  /* 0x000090070eff79a7 */ /* 0x0009e400085000ff */
.L_x_19:
[----:B------:R-:W-:-:S04]  /*10b0*/  IMAD.IADD R18, R17, 0x1, R18 ;  /* 0x0000000111127824 */ /* 0x000fc800078e0212 */
[C---:B---3--:R-:W-:Y:S01]  /*10c0*/  IMAD.HI.U32 R5, R18.reuse, R9, RZ ;  /* 0x0000000912057227 */ /* 0x048fe200078e00ff */
[----:B------:R-:W-:-:S04]  /*10d0*/  ISETP.GE.AND P0, PT, R18, 0x200, PT ;  /* 0x000002001200780c */ /* 0x000fc80003f06270 */
[----:B------:R-:W-:-:S04]  /*10e0*/  IADD3 R4, PT, PT, R18, -R5, RZ ;  /* 0x8000000512047210 */ /* 0x000fc80007ffe0ff */
[----:B------:R-:W-:-:S05]  /*10f0*/  SHF.R.U32.HI R4, RZ, UR8, R4 ;  /* 0x00000008ff047c19 */ /* 0x000fca0008011604 */
[----:B------:R-:W-:-:S05]  /*1100*/  IMAD.IADD R5, R5, 0x1, R4 ;  /* 0x0000000105057824 */ /* 0x000fca00078e0204 */
[----:B------:R-:W-:-:S04]  /*1110*/  SHF.R.U32.HI R5, RZ, UR10, R5 ;  /* 0x0000000aff057c19 */ /* 0x000fc80008011605 */
[----:B------:R-:W-:-:S05]  /*1120*/  IADD3 R5, PT, PT, -R5, RZ, RZ ;  /* 0x000000ff05057210 */ /* 0x000fca0007ffe1ff */
[----:B----4-:R-:W-:-:S04]  /*1130*/  IMAD R14, R8, R5, R18 ;  /* 0x00000005080e7224 */ /* 0x010fc800078e0212 */
[----:B--2---:R-:W-:-:S04]  /*1140*/  IMAD.HI.U32 R5, R14, R3, RZ ;  /* 0x000000030e057227 */ /* 0x004fc800078e00ff */
[----:B------:R-:W-:-:S05]  /*1150*/  IMAD.IADD R4, R14, 0x1, -R5 ;  /* 0x000000010e047824 */ /* 0x000fca00078e0a05 */
[----:B------:R-:W-:-:S04]  /*1160*/  SHF.R.U32.HI R4, RZ, UR7, R4 ;  /* 0x00000007ff047c19 */ /* 0x000fc80008011604 */
[----:B------:R-:W-:-:S04]  /*1170*/  IADD3 R5, PT, PT, R5, R4, RZ ;  /* 0x0000000405057210 */ /* 0x000fc80007ffe0ff */
[----:B------:R-:W-:-:S05]  /*1180*/  SHF.R.U32.HI R5, RZ, UR11, R5 ;  /* 0x0000000bff057c19 */ /* 0x000fca0008011605 */
[----:B------:R-:W-:-:S04]  /*1190*/  IMAD.HI.U32 R7, R5, R12, RZ ;  /* 0x0000000c05077227 */ /* 0x000fc800078e00ff */
[----:B------:R-:W-:-:S05]  /*11a0*/  IMAD.IADD R4, R5, 0x1, -R7 ;  /* 0x0000000105047824 */ /* 0x000fca00078e0a07 */
[----:B------:R-:W-:-:S04]  /*11b0*/  SHF.R.U32.HI R4, RZ, UR13, R4 ;  /* 0x0000000dff047c19 */ /* 0x000fc80008011604 */
[----:B------:R-:W-:-:S04]  /*11c0*/  IADD3 R4, PT, PT, R7, R4, RZ ;  /* 0x0000000407047210 */ /* 0x000fc80007ffe0ff */
[----:B------:R-:W-:-:S05]  /*11d0*/  SHF.R.U32.HI R4, RZ, UR12, R4 ;  /* 0x0000000cff047c19 */ /* 0x000fca0008011604 */
[----:B------:R-:W-:-:S04]  /*11e0*/  IMAD.MOV R4, RZ, RZ, -R4 ;  /* 0x000000ffff047224 */ /* 0x000fc800078e0a04 */
[----:B-1----:R-:W-:Y:S01]  /*11f0*/  IMAD R4, R11, R4, R5 ;  /* 0x000000040b047224 */ /* 0x002fe200078e0205 */
[----:B------:R-:W-:-:S03]  /*1200*/  IADD3 R5, PT, PT, -R5, RZ, RZ ;  /* 0x000000ff05057210 */ /* 0x000fc60007ffe1ff */
[----:B------:R-:W-:Y:S02]  /*1210*/  IMAD.IADD R4, R4, 0x1, R4 ;  /* 0x0000000104047824 */ /* 0x000fe400078e0204 */
[----:B------:R-:W-:-:S03]  /*1220*/  IMAD R5, R2, R5, R14 ;  /* 0x0000000502057224 */ /* 0x000fc600078e020e */
[----:B------:R-:W-:Y:S01]  /*1230*/  LOP3.LUT R4, R4, UR23, RZ, 0xfc, !PT ;  /* 0x0000001704047c12 */ /* 0x000fe2000f8efcff */
[----:B------:R-:W-:Y:S06]  /*1240*/  @!P0 BRA `(.L_x_23) ;  /* 0xfffffff800e08947 */ /* 0x000fec000383ffff */
.L_x_18:
[----:B------:R-:W3:Y:S01]  /*1250*/  S2UR UR4, SR_CgaCtaId ;  /* 0x00000000000479c3 */ /* 0x000ee20000008800 */
[----:B------:R-:W-:Y:S01]  /*1260*/  UMOV UR5, 0x400 ;  /* 0x0000040000057882 */ /* 0x000fe20000000000 */
[----:B------:R-:W-:Y:S01]  /*1270*/  IMAD.U32 R6, R0, -0x80000000, RZ ;  /* 0x8000000000067824 */ /* 0x000fe200078e00ff */
[C---:B------:R-:W-:Y:S01]  /*1280*/  ISETP.NE.AND P0, PT, R10.reuse, 0x1, PT ;  /* 0x000000010a00780c */ /* 0x040fe20003f05270 */
[----:B------:R-:W-:-:S05]  /*1290*/  VIADD R3, R10, 0x2 ;  /* 0x000000020a037836 */ /* 0x000fca0000000000 */
[----:B------:R-:W-:Y:S01]  /*12a0*/  SEL R3, R3, 0x1, P0 ;  /* 0x0000000103037807 */ /* 0x000fe20000000000 */
[----:B---3--:R-:W-:-:S06]  /*12b0*/  ULEA UR5, UR4, UR5, 0x18 ;  /* 0x0000000504057291 */ /* 0x008fcc000f8ec0ff */
[----:B--2---:R-:W-:-:S04]  /*12c0*/  LEA R2, R10, UR5, 0x3 ;  /* 0x000000050a027c11 */ /* 0x004fc8000f8e18ff */
[----:B------:R-:W2:Y:S02]  /*12d0*/  SYNCS.PHASECHK.TRANS64.TRYWAIT P1, [R2+URZ+0xa0], R6 ;  /* 0x0000a006020075a7 */ /* 0x000ea400080211ff */
[----:B--2---:R-:W-:Y:S05]  /*12e0*/  @!P1 BRA `(.L_x_24) ;  /* 0x0000004800e09947 */ /* 0x004fea0003800000 */
.L_x_90:
[----:B------:R-:W-:Y:S02]  /*12f0*/  ELECT P2, URZ, PT ;  /* 0x0000000000ff782f */ /* 0x000fe40003840000 */
[C---:B------:R-:W-:Y:S01]  /*1300*/  ISETP.NE.AND P0, PT, R3.reuse, 0x2, PT ;  /* 0x000000020300780c */ /* 0x040fe20003f05270 */
[----:B--2---:R-:W-:Y:S02]  /*1310*/  IMAD.MOV.U32 R7, RZ, RZ, RZ ;  /* 0x000000ffff077224 */ /* 0x004fe400078e00ff */
[----:B------:R-:W-:Y:S01]  /*1320*/  IMAD.MOV.U32 R11, RZ, RZ, 0x1 ;  /* 0x00000001ff0b7424 */ /* 0x000fe200078e00ff */
[----:B------:R-:W-:Y:S02]  /*1330*/  ISETP.EQ.XOR P1, PT, R10, 0x1, !P0 ;  /* 0x000000010a00780c */ /* 0x000fe40004722a70 */
[----:B------:R-:W-:Y:S02]  /*1340*/  SEL R3, R3, RZ, P0 ;  /* 0x000000ff03037207 */ /* 0x000fe40000000000 */
[----:B------:R-:W-:-:S02]  /*1350*/  SEL R9, RZ, 0x1, !P1 ;  /* 0x00000001ff097807 */ /* 0x000fc40004800000 */
[----:B------:R-:W-:Y:S02]  /*1360*/  LEA R3, R3, UR5, 0x3 ;  /* 0x0000000503037c11 */ /* 0x000fe4000f8e18ff */
[----:B------:R-:W-:Y:S01]  /*1370*/  @P2 LEA R10, R10, UR5, 0x4 ;  /* 0x000000050a0a2c11 */ /* 0x000fe2000f8e20ff */
[----:B------:R-:W-:Y:S01]  /*1380*/  @P2 IMAD.MOV.U32 R6, RZ, RZ, -0x1 ;  /* 0xffffffffff062424 */ /* 0x000fe200078e00ff */
[----:B------:R-:W-:-:S04]  /*1390*/  LOP3.LUT R9, R0, R9, RZ, 0x3c, !PT ;  /* 0x0000000900097212 */ /* 0x000fc800078e3cff */
[----:B------:R3:W-:Y:S01]  /*13a0*/  @P2 STS.128 [R10+0x32410], R4 ;  /* 0x032410040a002388 */ /* 0x0007e20000000c00 */
[----:B------:R-:W-:Y:S01]  /*13b0*/  IMAD.U32 R8, R9, -0x80000000, RZ ;  /* 0x8000000009087824 */ /* 0x000fe200078e00ff */
[----:B------:R2:W-:Y:S06]  /*13c0*/  MEMBAR.ALL.CTA ;  /* 0x0000000000007992 */ /* 0x0005ec0000008000 */
[----:B--2---:R-:W2:Y:S02]  /*13d0*/  FENCE.VIEW.ASYNC.S ;  /* 0x00000000000073c6 */ /* 0x004ea40000000000 */
[----:B--2---:R-:W-:Y:S06]  /*13e0*/  BAR.SYNC.DEFER_BLOCKING 0x4, 0x20 ;  /* 0x0100800000007b1d */ /* 0x004fec0000010000 */
[----:B------:R3:W-:Y:S01]  /*13f0*/  SYNCS.ARRIVE.TRANS64.ART0 RZ, [R2+URZ+0x90], R11 ;  /* 0x0000900b02ff79a7 */ /* 0x0007e200085000ff */
[----:B------:R-:W2:Y:S02]  /*1400*/  SYNCS.PHASECHK.TRANS64.TRYWAIT P0, [R3+URZ+0xa0], R8 ;  /* 0x0000a008030075a7 */ /* 0x000ea400080011ff */
[----:B--23--:R-:W-:Y:S05]  /*1410*/  @!P0 BRA `(.L_x_25) ;  /* 0x0000004800ac8947 */ /* 0x00cfea0003800000 */
.L_x_17:
[----:B------:R-:W-:Y:S01]  /*1420*/  ISETP.NE.AND P0, PT, R78, 0x5, PT ;  /* 0x000000054e00780c */ /* 0x000fe20003f05270 */
[----:B------:R-:W-:-:S04]  /*1430*/  ULEA.HI UR14, UR4, UR4, URZ, 0x1 ;  /* 0x00000004040e7291 */ /* 0x000fc8000f8f08ff */
[----:B------:R-:W-:-:S04]  /*1440*/  ULOP3.LUT UR22, UR14, 0xfffffffe, URZ, 0xc0, !UPT ;  /* 0xfffffffe0e167892 */ /* 0x000fc8000f8ec0ff */
[----:B------:R-:W-:-:S04]  /*1450*/  UIADD3 UR15, UPT, UPT, -UR22, UR4, URZ ;  /* 0x00000004160f7290 */ /* 0x000fc8000fffe1ff */
[----:B------:R-:W-:Y:S08]  /*1460*/  @P0 BRA `(.L_x_26) ;  /* 0x0000000800600947 */ /* 0x000ff00003800000 */
[----:B------:R-:W-:Y:S02]  /*1470*/  UMOV UR34, 0x400 ;  /* 0x0000040000227882 */ /* 0x000fe40000000000 */
[----:B------:R-:W-:-:S09]  /*1480*/  ULEA UR34, UR4, UR34, 0x18 ;  /* 0x0000002204227291 */ /* 0x000fd2000f8ec0ff */
[----:B------:R-:W3:Y:S02]  /*1490*/  SYNCS.PHASECHK.TRANS64.TRYWAIT P0, [UR34+0x90], RZ ;  /* 0x000090ffff0075a7 */ /* 0x000ee40008001122 */
[----:B---3--:R-:W-:Y:S05]  /*14a0*/  @!P0 BRA `(.L_x_27) ;  /* 0x0000004800a08947 */ /* 0x008fea0003800000 */
.L_x_93:
[----:B------:R-:W4:Y:S01]  /*14b0*/  LDS.128 R4, [UR34+0x32410] ;  /* 0x03241022ff047984 */ /* 0x000f220008000c00 */
[----:B---3--:R-:W-:Y:S01]  /*14c0*/  HFMA2 R0, -RZ, RZ, 0, 5.9604644775390625e-08 ;  /* 0x00000001ff007431 */ /* 0x008fe200000001ff */
[----:B------:R-:W-:Y:S01]  /*14d0*/  UMOV UR37, 0x1 ;  /* 0x0000000100257882 */ /* 0x000fe20000000000 */
[----:B------:R-:W-:Y:S01]  /*14e0*/  UMOV UR36, URZ ;  /* 0x000000ff00247c82 */ /* 0x000fe20008000000 */
[----:B------:R3:W-:Y:S06]  /*14f0*/  MEMBAR.ALL.CTA ;  /* 0x0000000000007992 */ /* 0x0007ec0000008000 */
[----:B---3--:R-:W3:Y:S02]  /*1500*/  FENCE.VIEW.ASYNC.S ;  /* 0x00000000000073c6 */ /* 0x008ee40000000000 */
[----:B---3--:R3:W-:Y:S01]  /*1510*/  SYNCS.ARRIVE.TRANS64.ART0 RZ, [UR34+0xa0], R0 ;  /* 0x0000a000ffff79a7 */ /* 0x0087e20008500022 */
[----:B----4-:R-:W-:-:S13]  /*1520*/  ISETP.NE.AND P0, PT, R7, 0x1, PT ;  /* 0x000000010700780c */ /* 0x010fda0003f05270 */
[----:B---3--:R-:W-:Y:S05]  /*1530*/  @P0 BRA `(.L_x_28) ;  /* 0x0000000400a40947 */ /* 0x008fea0003800000 */
[----:B------:R-:W-:Y:S01]  /*1540*/  R2UR UR5, R4 ;  /* 0x00000000040572ca */ /* 0x000fe200000e0000 */
[----:B------:R-:W-:Y:S01]  /*1550*/  IMAD.MOV.U32 R8, RZ, RZ, 0x1 ;  /* 0x00000001ff087424 */ /* 0x000fe200078e00ff */
[----:B------:R-:W-:Y:S01]  /*1560*/  R2UR UR12, R5 ;  /* 0x00000000050c72ca */ /* 0x000fe200000e0000 */
[----:B------:R-:W-:Y:S01]  /*1570*/  IMAD.MOV.U32 R2, RZ, RZ, RZ ;  /* 0x000000ffff027224 */ /* 0x000fe200078e00ff */
[----:B------:R-:W-:Y:S01]  /*1580*/  R2UR UR28, R6 ;  /* 0x00000000061c72ca */ /* 0x000fe200000e0000 */
[----:B------:R-:W3:Y:S01]  /*1590*/  LDCU.64 UR46, c[0x0][0x348] ;  /* 0x00006900ff2e77ac */ /* 0x000ee20008000a00 */
[----:B------:R-:W-:Y:S01]  /*15a0*/  UMOV UR37, 0x1 ;  /* 0x0000000100257882 */ /* 0x000fe20000000000 */
[----:B------:R-:W-:-:S12]  /*15b0*/  UMOV UR36, URZ ;  /* 0x000000ff00247c82 */ /* 0x000fd80008000000 */
.L_x_34:
[----:B------:R-:W-:Y:S02]  /*15c0*/  USHF.L.U32 UR4, UR37, 0x1f, URZ ;  /* 0x0000001f25047899 */ /* 0x000fe400080006ff */
[----:B-1----:R-:W-:Y:S02]  /*15d0*/  ULEA UR6, UR36, UR34, 0x3 ;  /* 0x0000002224067291 */ /* 0x002fe4000f8e18ff */
[----:B---3--:R-:W-:Y:S02]  /*15e0*/  UIADD3 UR42, UP2, UPT, UR46, 0xc0, URZ ;  /* 0x000000c02e2a7890 */ /* 0x008fe4000ff5e0ff */
[----:B------:R-:W-:Y:S01]  /*15f0*/  MOV R0, UR4 ;  /* 0x0000000400007c02 */ /* 0x000fe20008000f00 */
[----:B------:R-:W-:Y:S02]  /*1600*/  ULEA.HI UR4, UR5, UR5, URZ, 0x1 ;  /* 0x0000000505047291 */ /* 0x000fe4000f8f08ff */
[----:B------:R-:W-:Y:S02]  /*1610*/  ULEA UR27, UR12, UR23, 0x1 ;  /* 0x000000170c1b7291 */ /* 0x000fe4000f8e08ff */
[----:B------:R1:W3:Y:S01]  /*1620*/  SYNCS.PHASECHK.TRANS64.TRYWAIT P1, [UR6+0x38], R0 ;  /* 0x00003800ff0075a7 */ /* 0x0002e20008021106 */
[----:B------:R-:W-:-:S02]  /*1630*/  ULOP3.LUT UR6, UR4, 0xfffffffe, URZ, 0xc0, !UPT ;  /* 0xfffffffe04067892 */ /* 0x000fc4000f8ec0ff */
[----:B------:R-:W-:Y:S02]  /*1640*/  USHF.R.S32.HI UR4, URZ, 0x1, UR4 ;  /* 0x00000001ff047899 */ /* 0x000fe40008011404 */
[----:B------:R-:W-:Y:S02]  /*1650*/  UISETP.NE.AND UP4, UPT, UR5, UR6, UPT ;  /* 0x000000060500728c */ /* 0x000fe4000bf85270 */
[----:B------:R-:W-:Y:S02]  /*1660*/  UIADD3 UR7, UPT, UPT, UR4, -0x1, URZ ;  /* 0xffffffff04077890 */ /* 0x000fe4000fffe0ff */
[----:B------:R-:W-:Y:S02]  /*1670*/  UISETP.LT.AND UP4, UPT, UR5, URZ, UP4 ;  /* 0x000000ff0500728c */ /* 0x000fe4000a781270 */
[----:B------:R-:W-:Y:S02]  /*1680*/  UIADD3 UR44, UP3, UPT, UR46, 0x40, URZ ;  /* 0x000000402e2c7890 */ /* 0x000fe4000ff7e0ff */
[----:B------:R-:W-:-:S02]  /*1690*/  UIADD3 UR40, UP1, UPT, UR46, 0x140, URZ ;  /* 0x000001402e287890 */ /* 0x000fc4000ff3e0ff */
[----:B------:R-:W-:Y:S02]  /*16a0*/  UIADD3 UR38, UP0, UPT, UR46, 0x1c0, URZ ;  /* 0x000001c02e267890 */ /* 0x000fe4000ff1e0ff */
[----:B------:R-:W-:Y:S02]  /*16b0*/  UIADD3.X UR43, UPT, UPT, URZ, UR47, URZ, UP2, !UPT ;  /* 0x0000002fff2b7290 */ /* 0x000fe400097fe4ff */
[----:B------:R-:W-:Y:S02]  /*16c0*/  UIADD3.X UR45, UPT, UPT, URZ, UR47, URZ, UP3, !UPT ;  /* 0x0000002fff2d7290 */ /* 0x000fe40009ffe4ff */
[----:B------:R-:W-:Y:S02]  /*16d0*/  @!UP4 UIADD3 UR7, UPT, UPT, UR4, URZ, URZ ;  /* 0x000000ff0407c290 */ /* 0x000fe4000fffe0ff */
[----:B------:R-:W-:Y:S02]  /*16e0*/  UIADD3.X UR41, UPT, UPT, URZ, UR47, URZ, UP1, !UPT ;  /* 0x0000002fff297290 */ /* 0x000fe40008ffe4ff */
[----:B------:R-:W-:-:S02]  /*16f0*/  UIADD3 UR20, UPT, UPT, UR7, UR7, URZ ;  /* 0x0000000707147290 */ /* 0x000fc4000fffe0ff */
[----:B------:R-:W-:Y:S02]  /*1700*/  UIADD3.X UR39, UPT, UPT, URZ, UR47, URZ, UP0, !UPT ;  /* 0x0000002fff277290 */ /* 0x000fe400087fe4ff */
[----:B------:R-:W-:Y:S02]  /*1710*/  USHF.L.U32 UR27, UR27, 0x6, URZ ;  /* 0x000000061b1b7899 */ /* 0x000fe400080006ff */
[----:B------:R-:W-:Y:S02]  /*1720*/  ULEA UR7, UR7, UR21, 0x8 ;  /* 0x0000001507077291 */ /* 0x000fe4000f8e40ff */
[----:B------:R-:W-:Y:S02]  /*1730*/  ULOP3.LUT UR20, UR20, UR23, URZ, 0xfc, !UPT ;  /* 0x0000001714147292 */ /* 0x000fe4000f8efcff */
[----:B------:R-:W-:Y:S01]  /*1740*/  UISETP.NE.AND UP2, UPT, UR23, URZ, UPT ;  /* 0x000000ff1700728c */ /* 0x000fe2000bf45270 */
[----:B------:R-:W-:Y:S01]  /*1750*/  UMOV UR35, URZ ;  /* 0x000000ff00237c82 */ /* 0x000fe20008000000 */
[----:B------:R-:W-:Y:S01]  /*1760*/  UMOV UR18, URZ ;  /* 0x000000ff00127c82 */ /* 0x000fe20008000000 */
[----:B-1----:R-:W-:-:S08]  /*1770*/  UMOV UR10, URZ ;  /* 0x000000ff000a7c82 */ /* 0x002fd00008000000 */
.L_x_32:
[----:B----4-:R-:W-:Y:S02]  /*1780*/  USHF.L.U32 UR6, UR35, 0x8, URZ ;  /* 0x0000000823067899 */ /* 0x010fe400080006ff */
[----:B------:R-:W-:Y:S02]  /*1790*/  UIADD3 UR19, UPT, UPT, UR35, UR35, URZ ;  /* 0x0000002323137290 */ /* 0x000fe4000fffe0ff */
[----:B------:R-:W-:Y:S01]  /*17a0*/  ULEA UR5, UR36, UR34, 0x3 ;  /* 0x0000002224057291 */ /* 0x000fe2000f8e18ff */
[----:B-1-3--:R-:W-:Y:S11]  /*17b0*/  @P1 BRA `(.L_x_29) ;  /* 0x0000000000101947 */ /* 0x00aff60003800000 */
[----:B------:R-:W-:-:S06]  /*17c0*/  USHF.L.U32 UR4, UR37, 0x1f, URZ ;  /* 0x0000001f25047899 */ /* 0x000fcc00080006ff */
[----:B------:R-:W-:-:S04]  /*17d0*/  MOV R0, UR4 ;  /* 0x0000000400007c02 */ /* 0x000fc80008000f00 */
[----:B------:R-:W1:Y:S02]  /*17e0*/  SYNCS.PHASECHK.TRANS64.TRYWAIT P0, [UR5+0x38], R0 ;  /* 0x00003800ff0075a7 */ /* 0x000e640008001105 */
[----:B-1----:R-:W-:Y:S05]  /*17f0*/  @!P0 BRA `(.L_x_30) ;  /* 0x0000004400e48947 */ /* 0x002fea0003800000 */
.L_x_29:
[----:B------:R-:W-:Y:S05]  /*1800*/  BRA.U UP2, `(.L_x_31) ;  /* 0x00000001020c7547 */ /* 0x000fea000b800000 */
[----:B------:R-:W-:-:S13]  /*1810*/  ELECT P0, URZ, PT ;  /* 0x0000000000ff782f */ /* 0x000fda0003800000 */
[----:B-1----:R-:W-:-:S04]  /*1820*/  @P0 MOV R0, 0xd000 ;  /* 0x0000d00000000802 */ /* 0x002fc80000000f00 */
[----:B------:R3:W-:Y:S03]  /*1830*/  @P0 SYNCS.ARRIVE.TRANS64 RZ, [UR5], R0 ;  /* 0x00000000ffff09a7 */ /* 0x0007e60008000005 */
.L_x_31:
[----:B------:R-:W-:Y:S01]  /*1840*/  USHF.L.U32 UR4, UR36, 0xf, URZ ;  /* 0x0000000f24047899 */ /* 0x000fe200080006ff */
[----:B------:R-:W-:Y:S01]  /*1850*/  PLOP3.LUT P1, PT, PT, PT, PT, 0x80, 0x8 ;  /* 0x000000000008781c */ /* 0x000fe20003f2f070 */
[----:B------:R-:W-:Y:S02]  /*1860*/  USHF.L.U32 UR24, UR36, 0xe, URZ ;  /* 0x0000000e24187899 */ /* 0x000fe400080006ff */
[----:B------:R-:W-:Y:S02]  /*1870*/  ULEA UR16, UR36, UR34, 0xa ;  /* 0x0000002224107291 */ /* 0x000fe4000f8e50ff */
[----:B------:R-:W-:Y:S02]  /*1880*/  UIADD3 UR36, UPT, UPT, UR36, 0x1, URZ ;  /* 0x0000000124247890 */ /* 0x000fe4000fffe0ff */
[----:B------:R-:W-:Y:S02]  /*1890*/  UISETP.GT.U32.AND UP0, UPT, UR35, 0xe, UPT ;  /* 0x0000000e2300788c */ /* 0x000fe4000bf04070 */
[----:B------:R-:W-:-:S02]  /*18a0*/  UISETP.NE.AND UP1, UPT, UR36, 0x7, UPT ;  /* 0x000000072400788c */ /* 0x000fc4000bf25270 */
[----:B------:R-:W-:Y:S02]  /*18b0*/  ULEA.HI.SX32 UR4, UR4, UR34, 0x1f ;  /* 0x0000002204047291 */ /* 0x000fe4000f8ffaff */
[----:B------:R-:W-:Y:S01]  /*18c0*/  USEL UR9, URZ, 0x1, UP1 ;  /* 0x00000001ff097887 */ /* 0x000fe20008800000 */
[----:B------:R-:W-:Y:S01]  /*18d0*/  PLOP3.LUT P0, PT, PT, PT, UP0, 0x80, 0x8 ;  /* 0x000000000008781c */ /* 0x000fe20003f0f008 */
[----:B------:R-:W-:Y:S02]  /*18e0*/  ULEA.HI.SX32 UR24, UR24, UR34, 0x1f ;  /* 0x0000002218187291 */ /* 0x000fe4000f8ffaff */
[----:B------:R-:W-:Y:S02]  /*18f0*/  ULEA UR8, UR15, UR16, 0x9 ;  /* 0x000000100f087291 */ /* 0x000fe4000f8e48ff */
[----:B------:R-:W-:Y:S02]  /*1900*/  ULOP3.LUT UR37, UR37, UR9, URZ, 0x3c, !UPT ;  /* 0x0000000925257292 */ /* 0x000fe4000f8e3cff */
[----:B------:R-:W-:-:S02]  /*1910*/  ULOP3.LUT UR5, UR5, 0xfefffff8, URZ, 0xc0, !UPT ;  /* 0xfefffff805057892 */ /* 0x000fc4000f8ec0ff */
[----:B------:R-:W-:Y:S02]  /*1920*/  USEL UR36, UR36, URZ, UP1 ;  /* 0x000000ff24247287 */ /* 0x000fe40008800000 */
[----:B------:R-:W-:Y:S02]  /*1930*/  UIADD3 UR4, UPT, UPT, UR4, 0x4c00, URZ ;  /* 0x00004c0004047890 */ /* 0x000fe4000fffe0ff */
[----:B------:R-:W-:Y:S02]  /*1940*/  UIADD3 UR24, UPT, UPT, UR24, 0x20c00, URZ ;  /* 0x00020c0018187890 */ /* 0x000fe4000fffe0ff */
[----:B------:R-:W-:Y:S02]  /*1950*/  UIADD3 UR16, UPT, UPT, UR16, 0x2ec00, URZ ;  /* 0x0002ec0010107890 */ /* 0x000fe4000fffe0ff */
[----:B------:R-:W-:Y:S02]  /*1960*/  UIADD3 UR11, UPT, UPT, UR19, UR15, URZ ;  /* 0x0000000f130b7290 */ /* 0x000fe4000fffe0ff */
[----:B------:R-:W-:Y:S01]  /*1970*/  UIADD3 UR8, UPT, UPT, UR8, 0x30800, URZ ;  /* 0x0003080008087890 */ /* 0x000fe2000fffe0ff */
[----:B------:R4:W-:Y:S01]  /*1980*/  UTMALDG.2D.2CTA [UR4], [UR44], desc[URZ] ;  /* 0x0000ff042c0075b4 */ /* 0x0009e20008209000 */
[----:B------:R-:W-:-:S02]  /*1990*/  @!UP0 USHF.L.U32 UR32, UR37, 0x1f, URZ ;  /* 0x0000001f25208899 */ /* 0x000fc400080006ff */
[----:B------:R-:W-:Y:S01]  /*19a0*/  @!UP0 ULEA UR33, UR36, UR34, 0x3 ;  /* 0x0000002224218291 */ /* 0x000fe2000f8e18ff */
[----:B------:R-:W-:Y:S01]  /*19b0*/  UMOV UR26, UR6 ;  /* 0x00000006001a7c82 */ /* 0x000fe20008000000 */
[----:B------:R-:W-:Y:S01]  /*19c0*/  UMOV UR25, UR5 ;  /* 0x0000000500197c82 */ /* 0x000fe20008000000 */
[----:B------:R-:W-:Y:S01]  /*19d0*/  UMOV UR17, UR5 ;  /* 0x0000000500117c82 */ /* 0x000fe20008000000 */
[----:B-1-3--:R-:W-:Y:S01]  /*19e0*/  IMAD.U32 R0, RZ, RZ, UR32 ;  /* 0x00000020ff007e24 */ /* 0x00afe2000f8e00ff */
[----:B------:R-:W-:Y:S01]  /*19f0*/  UMOV UR29, 0x30000 ;  /* 0x00030000001d7882 */ /* 0x000fe20000000000 */
[----:B------:R-:W-:Y:S01]  /*1a00*/  UMOV UR13, UR28 ;  /* 0x0000001c000d7c82 */ /* 0x000fe20008000000 */
[----:B------:R-:W-:Y:S01]  /*1a10*/  UMOV UR9, UR5 ;  /* 0x0000000500097c82 */ /* 0x000fe20008000000 */
[----:B------:R4:W-:Y:S01]  /*1a20*/  UTMALDG.3D.2CTA [UR24], [UR42], desc[URZ] ;  /* 0x0000ff182a0075b4 */ /* 0x0009e20008211000 */
[----:B------:R-:W-:-:S04]  /*1a30*/  UIADD3 UR35, UPT, UPT, UR35, 0x1, URZ ;  /* 0x0000000123237890 */ /* 0x000fc8000fffe0ff */
[----:B------:R-:W-:Y:S01]  /*1a40*/  UISETP.NE.AND UP0, UPT, UR35, 0x10, UPT ;  /* 0x000000102300788c */ /* 0x000fe2000bf05270 */
[----:B------:R4:W-:Y:S01]  /*1a50*/  UTMALDG.3D.2CTA [UR16], [UR40], desc[URZ] ;  /* 0x0000ff10280075b4 */ /* 0x0009e20008211000 */
[----:B------:R4:W-:Y:S01]  /*1a60*/  UTMALDG.4D.MULTICAST.2CTA [UR8], [UR38], UR29, desc[URZ] ;  /* 0x0000ff08260073b4 */ /* 0x0009e2000821981d */
[----:B------:R4:W1:Y:S06]  /*1a70*/  @!P0 SYNCS.PHASECHK.TRANS64.TRYWAIT P1, [UR33+0x38], R0 ;  /* 0x00003800ff0085a7 */ /* 0x00086c0008021121 */
[----:B------:R-:W-:Y:S05]  /*1a80*/  BRA.U UP0, `(.L_x_32) ;  /* 0xfffffffd003c7547 */ /* 0x000fea000b83ffff */
[----:B--2---:R-:W-:Y:S02]  /*1a90*/  LEA R3, R8, UR34, 0x3 ;  /* 0x0000002208037c11 */ /* 0x004fe4000f8e18ff */
[----:B------:R-:W-:-:S04]  /*1aa0*/  SHF.L.U32 R4, R2, 0x1f, RZ ;  /* 0x0000001f02047819 */ /* 0x000fc800000006ff */
[----:B------:R-:W2:Y:S02]  /*1ab0*/  SYNCS.PHASECHK.TRANS64.TRYWAIT P0, [R3+URZ+0x90], R4 ;  /* 0x00009004030075a7 */ /* 0x000ea400080011ff */
[----:B--2---:R-:W-:Y:S05]  /*1ac0*/  @!P0 BRA `(.L_x_33) ;  /* 0x0000004400508947 */ /* 0x004fea0003800000 */
.L_x_96:
[C---:B------:R-:W-:Y:S01]  /*1ad0*/  LEA R4, R8.reuse, UR34, 0x4 ;  /* 0x0000002208047c11 */ /* 0x040fe2000f8e20ff */
[----:B------:R-:W-:Y:S02]  /*1ae0*/  VIADD R8, R8, 0x1 ;  /* 0x0000000108087836 */ /* 0x000fe40000000000 */
[----:B----4-:R-:W-:-:S03]  /*1af0*/  IMAD.MOV.U32 R0, RZ, RZ, 0x1 ;  /* 0x00000001ff007424 */ /* 0x010fc600078e00ff */
[----:B--2---:R-:W2:Y:S01]  /*1b00*/  LDS.128 R4, [R4+0x32410] ;  /* 0x0324100004047984 */ /* 0x004ea20000000c00 */
[C---:B-1----:R-:W-:Y:S01]  /*1b10*/  ISETP.NE.AND P1, PT, R8.reuse, 0x2, PT ;  /* 0x000000020800780c */ /* 0x042fe20003f25270 */
[----:B------:R1:W-:Y:S06]  /*1b20*/  MEMBAR.ALL.CTA ;  /* 0x0000000000007992 */ /* 0x0003ec0000008000 */
[----:B-1----:R-:W1:Y:S01]  /*1b30*/  FENCE.VIEW.ASYNC.S ;  /* 0x00000000000073c6 */ /* 0x002e620000000000 */
[----:B------:R-:W-:Y:S01]  /*1b40*/  SEL R8, R8, RZ, P1 ;  /* 0x000000ff08087207 */ /* 0x000fe20000800000 */
[----:B-1----:R1:W-:Y:S01]  /*1b50*/  SYNCS.ARRIVE.TRANS64.ART0 RZ, [R3+URZ+0xa0], R0 ;  /* 0x0000a00003ff79a7 */ /* 0x0023e200085000ff */
[----:B--2---:R-:W-:-:S02]  /*1b60*/  ISETP.NE.AND P0, PT, R7, 0x1, PT ;  /* 0x000000010700780c */ /* 0x004fc40003f05270 */
[----:B------:R-:W-:Y:S02]  /*1b70*/  R2UR UR5, R4 ;  /* 0x00000000040572ca */ /* 0x000fe400000e0000 */
[----:B------:R-:W-:Y:S02]  /*1b80*/  R2UR UR12, R5 ;  /* 0x00000000050c72ca */ /* 0x000fe400000e0000 */
[----:B------:R-:W-:Y:S02]  /*1b90*/  R2UR UR28, R6 ;  /* 0x00000000061c72ca */ /* 0x000fe400000e0000 */
[----:B-1----:R-:W-:-:S04]  /*1ba0*/  SEL R3, RZ, 0x1, P1 ;  /* 0x00000001ff037807 */ /* 0x002fc80000800000 */
[----:B------:R-:W-:Y:S01]  /*1bb0*/  LOP3.LUT R2, R2, R3, RZ, 0x3c, !PT ;  /* 0x0000000302027212 */ /* 0x000fe200078e3cff */
[----:B------:R-:W-:Y:S08]  /*1bc0*/  @!P0 BRA `(.L_x_34) ;  /* 0xfffffff8007c8947 */ /* 0x000ff0000383ffff */
.L_x_28:
[----:B------:R-:W-:Y:S02]  /*1bd0*/  UIADD3 UR4, UPT, UPT, UR36, 0x2, URZ ;  /* 0x0000000224047890 */ /* 0x000fe4000fffe0ff */
[----:B------:R-:W-:-:S04]  /*1be0*/  UISETP.NE.AND UP0, UPT, UR36, 0x6, UPT ;  /* 0x000000062400788c */ /* 0x000fc8000bf05270 */
[----:B------:R-:W-:-:S04]  /*1bf0*/  USEL UR4, UR4, 0x1, UP0 ;  /* 0x0000000104047887 */ /* 0x000fc80008000000 */
[----:B------:R-:W-:Y:S02]  /*1c00*/  UIADD3 UR5, UPT, UPT, UR4, 0x1, URZ ;  /* 0x0000000104057890 */ /* 0x000fe4000fffe0ff */
[----:B------:R-:W-:-:S04]  /*1c10*/  UISETP.NE.AND UP1, UPT, UR4, 0x7, UPT ;  /* 0x000000070400788c */ /* 0x000fc8000bf25270 */
[----:B------:R-:W-:Y:S02]  /*1c20*/  USEL UR5, UR5, 0x1, UP1 ;  /* 0x0000000105057887 */ /* 0x000fe40008800000 */
[----:B------:R-:W-:Y:S02]  /*1c30*/  UISETP.EQ.XOR UP1, UPT, UR36, 0x6, !UP1 ;  /* 0x000000062400788c */ /* 0x000fe4000cf22a70 */
[----:B------:R-:W-:Y:S02]  /*1c40*/  UIADD3 UR4, UPT, UPT, UR5, 0x1, URZ ;  /* 0x0000000105047890 */ /* 0x000fe4000fffe0ff */
[----:B------:R-:W-:Y:S02]  /*1c50*/  UISETP.NE.AND UP0, UPT, UR5, 0x7, UPT ;  /* 0x000000070500788c */ /* 0x000fe4000bf05270 */
[----:B------:R-:W-:Y:S02]  /*1c60*/  UISETP.EQ.XOR UP1, UPT, UR5, 0x7, UP1 ;  /* 0x000000070500788c */ /* 0x000fe40008f22a70 */
[----:B------:R-:W-:-:S04]  /*1c70*/  USEL UR4, UR4, 0x1, UP0 ;  /* 0x0000000104047887 */ /* 0x000fc80008000000 */
[----:B-1----:R-:W-:Y:S02]  /*1c80*/  UIADD3 UR6, UPT, UPT, UR4, 0x1, URZ ;  /* 0x0000000104067890 */ /* 0x002fe4000fffe0ff */
[----:B------:R-:W-:Y:S02]  /*1c90*/  UISETP.NE.AND UP0, UPT, UR4, 0x7, UPT ;  /* 0x000000070400788c */ /* 0x000fe4000bf05270 */
[----:B------:R-:W-:Y:S02]  /*1ca0*/  UISETP.EQ.XOR UP1, UPT, UR4, 0x7, UP1 ;  /* 0x000000070400788c */ /* 0x000fe40008f22a70 */
[----:B------:R-:W-:-:S04]  /*1cb0*/  USEL UR6, UR6, 0x1, UP0 ;  /* 0x0000000106067887 */ /* 0x000fc80008000000 */
[----:B------:R-:W-:Y:S02]  /*1cc0*/  UIADD3 UR5, UPT, UPT, UR6, 0x1, URZ ;  /* 0x0000000106057890 */ /* 0x000fe4000fffe0ff */
[----:B------:R-:W-:Y:S02]  /*1cd0*/  UISETP.NE.AND UP0, UPT, UR6, 0x7, UPT ;  /* 0x000000070600788c */ /* 0x000fe4000bf05270 */
[----:B------:R-:W-:Y:S02]  /*1ce0*/  UISETP.EQ.XOR UP1, UPT, UR6, 0x7, UP1 ;  /* 0x000000070600788c */ /* 0x000fe40008f22a70 */
[----:B------:R-:W-:-:S04]  /*1cf0*/  USEL UR5, UR5, 0x1, UP0 ;  /* 0x0000000105057887 */ /* 0x000fc80008000000 */
[----:B------:R-:W-:Y:S02]  /*1d00*/  UISETP.EQ.XOR UP1, UPT, UR5, 0x7, UP1 ;  /* 0x000000070500788c */ /* 0x000fe40008f22a70 */
[----:B------:R-:W-:Y:S02]  /*1d10*/  UISETP.NE.AND UP0, UPT, UR5, 0x7, UPT ;  /* 0x000000070500788c */ /* 0x000fe4000bf05270 */
[----:B------:R-:W-:Y:S02]  /*1d20*/  USEL UR4, URZ, 0x1, !UP1 ;  /* 0x00000001ff047887 */ /* 0x000fe4000c800000 */
[----:B------:R-:W-:Y:S02]  /*1d30*/  USEL UR5, UR5, URZ, UP0 ;  /* 0x000000ff05057287 */ /* 0x000fe40008000000 */
[----:B------:R-:W-:Y:S02]  /*1d40*/  ULOP3.LUT UR4, UR37, UR4, URZ, 0x3c, !UPT ;  /* 0x0000000425047292 */ /* 0x000fe4000f8e3cff */
[----:B------:R-:W-:-:S02]  /*1d50*/  ULEA UR5, UR5, UR34, 0x3 ;  /* 0x0000002205057291 */ /* 0x000fc4000f8e18ff */
[----:B------:R-:W-:Y:S02]  /*1d60*/  USHF.L.U32 UR4, UR4, 0x1f, URZ ;  /* 0x0000001f04047899 */ /* 0x000fe400080006ff */
[----:B------:R-:W-:-:S04]  /*1d70*/  UISETP.NE.AND UP0, UPT, UR23, URZ, UPT ;  /* 0x000000ff1700728c */ /* 0x000fc8000bf05270 */
[----:B------:R-:W-:-:S04]  /*1d80*/  MOV R0, UR4 ;  /* 0x0000000400007c02 */ /* 0x000fc80008000f00 */
[----:B------:R-:W1:Y:S02]  /*1d90*/  SYNCS.PHASECHK.TRANS64.TRYWAIT P0, [UR5+0x38], R0 ;  /* 0x00003800ff0075a7 */ /* 0x000e640008001105 */
[----:B-1----:R-:W-:Y:S05]  /*1da0*/  @!P0 BRA `(.L_x_35) ;  /* 0x0000004000b08947 */ /* 0x002fea0003800000 */
.L_x_98:
[----:B------:R-:W-:Y:S05]  /*1db0*/  BRA.U UP0, `(.L_x_26) ;  /* 0x00000001000c7547 */ /* 0x000fea000b800000 */
[----:B------:R-:W-:-:S13]  /*1dc0*/  ELECT P0, URZ, PT ;  /* 0x0000000000ff782f */ /* 0x000fda0003800000 */
[----:B-1----:R-:W-:-:S04]  /*1dd0*/  @P0 MOV R0, 0xd000 ;  /* 0x0000d00000000802 */ /* 0x002fc80000000f00 */
[----:B------:R3:W-:Y:S03]  /*1de0*/  @P0 SYNCS.ARRIVE.TRANS64 RZ, [UR5], R0 ;  /* 0x00000000ffff09a7 */ /* 0x0007e60008000005 */
.L_x_26:
[----:B------:R-:W-:-:S13]  /*1df0*/  ISETP.NE.AND P0, PT, R78, 0x4, PT ;  /* 0x000000044e00780c */ /* 0x000fda0003f05270 */
[----:B------:R-:W-:Y:S05]  /*1e00*/  @P0 BRA `(.L_x_36) ;  /* 0x0000000c00580947 */ /* 0x000fea0003800000 */
[----:B------:R-:W4:Y:S01]  /*1e10*/  S2UR UR12, SR_CgaCtaId ;  /* 0x00000000000c79c3 */ /* 0x000f220000008800 */
[----:B------:R-:W-:Y:S01]  /*1e20*/  NOP ;  /* 0x0000000000007918 */ /* 0x000fe20000000000 */
[----:B------:R-:W-:Y:S02]  /*1e30*/  UMOV UR4, 0x400 ;  /* 0x0000040000047882 */ /* 0x000fe40000000000 */
[----:B----4-:R-:W-:-:S04]  /*1e40*/  ULEA UR12, UR12, UR4, 0x18 ;  /* 0x000000040c0c7291 */ /* 0x010fc8000f8ec0ff */
[----:B------:R-:W-:Y:S06]  /*1e50*/  BAR.SYNC.DEFER_BLOCKING 0x3, 0xa0 ;  /* 0x00c2800000007b1d */ /* 0x000fec0000010000 */
[----:B-1-3--:R-:W1:Y:S01]  /*1e60*/  LDS R0, [UR12+0xb8] ;  /* 0x0000b80cff007984 */ /* 0x00ae620008000800 */
[----:B------:R-:W3:Y:S02]  /*1e70*/  SYNCS.PHASECHK.TRANS64.TRYWAIT P0, [UR12+0x90], RZ ;  /* 0x000090ffff0075a7 */ /* 0x000ee4000800110c */
[----:B-1-3--:R-:W-:Y:S05]  /*1e80*/  @!P0 BRA `(.L_x_37) ;  /* 0x0000004000988947 */ /* 0x00afea0003800000 */
.L_x_100:
[----:B--2---:R-:W2:Y:S01]  /*1e90*/  LDS R3, [UR12+0x3241c] ;  /* 0x03241c0cff037984 */ /* 0x004ea20008000800 */
[----:B-1----:R-:W-:Y:S01]  /*1ea0*/  IMAD.MOV.U32 R2, RZ, RZ, 0x1 ;  /* 0x00000001ff027424 */ /* 0x002fe200078e00ff */
[----:B------:R-:W-:Y:S01]  /*1eb0*/  R2UR UR35, R0 ;  /* 0x00000000002372ca */ /* 0x000fe200000e0000 */
[----:B------:R-:W-:Y:S01]  /*1ec0*/  UMOV UR33, 0x1 ;  /* 0x0000000100217882 */ /* 0x000fe20000000000 */
[----:B------:R1:W-:Y:S06]  /*1ed0*/  MEMBAR.ALL.CTA ;  /* 0x0000000000007992 */ /* 0x0003ec0000008000 */
[----:B-1----:R-:W1:Y:S01]  /*1ee0*/  FENCE.VIEW.ASYNC.S ;  /* 0x00000000000073c6 */ /* 0x002e620000000000 */
[----:B------:R-:W-:Y:S01]  /*1ef0*/  UMOV UR34, 0x1 ;  /* 0x0000000100227882 */ /* 0x000fe20000000000 */
[----:B------:R-:W-:Y:S01]  /*1f00*/  IMAD.MOV.U32 R0, RZ, RZ, 0x1 ;  /* 0x00000001ff007424 */ /* 0x000fe200078e00ff */
[----:B-1----:R1:W-:Y:S01]  /*1f10*/  SYNCS.ARRIVE.TRANS64.ART0 RZ, [UR12+0xa0], R2 ;  /* 0x0000a002ffff79a7 */ /* 0x0023e2000850000c */
[----:B--2---:R-:W-:-:S13]  /*1f20*/  ISETP.NE.AND P0, PT, R3, 0x1, PT ;  /* 0x000000010300780c */ /* 0x004fda0003f05270 */
[----:B-1----:R-:W-:Y:S05]  /*1f30*/  @P0 BRA `(.L_x_38) ;  /* 0x0000000800c40947 */ /* 0x002fea0003800000 */
[----:B------:R-:W-:Y:S01]  /*1f40*/  UIADD3 UR10, UPT, UPT, UR35, 0x100, URZ ;  /* 0x00000100230a7890 */ /* 0x000fe2000fffe0ff */
[----:B------:R-:W-:Y:S01]  /*1f50*/  HFMA2 R5, -RZ, RZ, 0, 5.9604644775390625e-08 ;  /* 0x00000001ff057431 */ /* 0x000fe200000001ff */
[----:B------:R-:W-:Y:S01]  /*1f60*/  UIADD3 UR8, UPT, UPT, UR35, 0x104, URZ ;  /* 0x0000010423087890 */ /* 0x000fe2000fffe0ff */
[----:B------:R-:W-:Y:S01]  /*1f70*/  MOV R4, RZ ;  /* 0x000000ff00047202 */ /* 0x000fe20000000f00 */
[----:B------:R-:W-:Y:S02]  /*1f80*/  UIADD3 UR6, UPT, UPT, UR35, -0x7fffff00, URZ ;  /* 0x8000010023067890 */ /* 0x000fe4000fffe0ff */
[----:B------:R-:W-:Y:S02]  /*1f90*/  UIADD3 UR4, UPT, UPT, UR35, -0x7ffffefc, URZ ;  /* 0x8000010423047890 */ /* 0x000fe4000fffe0ff */
[----:B------:R-:W-:Y:S02]  /*1fa0*/  UIADD3 UR11, UPT, UPT, UR35, 0x110, URZ ;  /* 0x00000110230b7890 */ /* 0x000fe4000fffe0ff */
[----:B------:R-:W-:Y:S01]  /*1fb0*/  USHF.R.U32.HI UR32, URZ, 0x1, UR10 ;  /* 0x00000001ff207899 */ /* 0x000fe2000801160a */
[----:B------:R-:W-:Y:S01]  /*1fc0*/  UMOV UR36, 0x10a02480 ;  /* 0x10a0248000247882 */ /* 0x000fe20000000000 */
[----:B------:R-:W-:-:S02]  /*1fd0*/  UIADD3 UR9, UPT, UPT, UR35, 0x114, URZ ;  /* 0x0000011423097890 */ /* 0x000fc4000fffe0ff */
[----:B------:R-:W-:Y:S02]  /*1fe0*/  UIADD3 UR7, UPT, UPT, UR35, -0x7ffffef0, URZ ;  /* 0x8000011023077890 */ /* 0x000fe4000fffe0ff */
[----:B------:R-:W-:Y:S02]  /*1ff0*/  UIADD3 UR5, UPT, UPT, UR35, -0x7ffffeec, URZ ;  /* 0x8000011423057890 */ /* 0x000fe4000fffe0ff */
[----:B------:R-:W-:Y:S02]  /*2000*/  USHF.R.U32.HI UR28, URZ, 0x1, UR6 ;  /* 0x00000001ff1c7899 */ /* 0x000fe40008011606 */
[----:B------:R-:W-:Y:S02]  /*2010*/  USHF.R.U32.HI UR25, URZ, 0x1, UR8 ;  /* 0x00000001ff197899 */ /* 0x000fe40008011608 */
[----:B------:R-:W-:Y:S02]  /*2020*/  USHF.R.U32.HI UR16, URZ, 0x1, UR4 ;  /* 0x00000001ff107899 */ /* 0x000fe40008011604 */
[----:B------:R-:W-:-:S02]  /*2030*/  UIADD3 UR18, UPT, UPT, UR12, 0x30800, URZ ;  /* 0x000308000c127890 */ /* 0x000fc4000fffe0ff */
[----:B------:R-:W-:Y:S02]  /*2040*/  UIADD3 UR19, UPT, UPT, UR12, 0x2ec00, URZ ;  /* 0x0002ec000c137890 */ /* 0x000fe4000fffe0ff */
[----:B------:R-:W-:Y:S02]  /*2050*/  UIADD3 UR20, UPT, UPT, UR12, 0x4c00, URZ ;  /* 0x00004c000c147890 */ /* 0x000fe4000fffe0ff */
[----:B------:R-:W-:Y:S02]  /*2060*/  UIADD3 UR24, UPT, UPT, UR12, 0x20c00, URZ ;  /* 0x00020c000c187890 */ /* 0x000fe4000fffe0ff */
[----:B------:R-:W-:Y:S02]  /*2070*/  ULOP3.LUT UR37, UR15, 0x1, URZ, 0x3c, !UPT ;  /* 0x000000010f257892 */ /* 0x000fe4000f8e3cff */
[----:B------:R-:W-:Y:S02]  /*2080*/  USEL UR34, URZ, 0x4000, UP6 ;  /* 0x00004000ff227887 */ /* 0x000fe4000b000000 */
[----:B------:R-:W-:-:S02]  /*2090*/  USHF.R.U32.HI UR29, URZ, 0x1a, UR11 ;  /* 0x0000001aff1d7899 */ /* 0x000fc4000801160b */
[----:B------:R-:W-:Y:S02]  /*20a0*/  USEL UR36, UR36, 0x10a00480, !UP5 ;  /* 0x10a0048024247887 */ /* 0x000fe4000e800000 */
[----:B------:R-:W-:Y:S02]  /*20b0*/  ULOP3.LUT UR32, UR32, 0x60000000, URZ, 0xc0, !UPT ;  /* 0x6000000020207892 */ /* 0x000fe4000f8ec0ff */
[----:B------:R-:W-:Y:S02]  /*20c0*/  USHF.R.U32.HI UR27, URZ, 0x1a, UR7 ;  /* 0x0000001aff1b7899 */ /* 0x000fe40008011607 */
[----:B------:R-:W-:Y:S02]  /*20d0*/  USHF.R.U32.HI UR17, URZ, 0x1a, UR9 ;  /* 0x0000001aff117899 */ /* 0x000fe40008011609 */
[----:B------:R-:W-:Y:S02]  /*20e0*/  USHF.R.U32.HI UR13, URZ, 0x1a, UR5 ;  /* 0x0000001aff0d7899 */ /* 0x000fe40008011605 */
[----:B------:R-:W-:-:S02]  /*20f0*/  ULOP3.LUT UR28, UR28, 0x60000000, URZ, 0xc0, !UPT ;  /* 0x600000001c1c7892 */ /* 0x000fc4000f8ec0ff */
[----:B------:R-:W-:Y:S02]  /*2100*/  ULOP3.LUT UR25, UR25, 0x60000000, URZ, 0xc0, !UPT ;  /* 0x6000000019197892 */ /* 0x000fe4000f8ec0ff */
[----:B------:R-:W-:Y:S02]  /*2110*/  ULOP3.LUT UR16, UR16, 0x60000000, URZ, 0xc0, !UPT ;  /* 0x6000000010107892 */ /* 0x000fe4000f8ec0ff */
[----:B------:R-:W-:Y:S02]  /*2120*/  USHF.L.U32 UR26, UR33, UR15, URZ ;  /* 0x0000000f211a7299 */ /* 0x000fe400080006ff */
[----:B------:R-:W-:Y:S02]  /*2130*/  USHF.R.U32.HI UR18, URZ, 0x4, UR18 ;  /* 0x00000004ff127899 */ /* 0x000fe40008011612 */
[----:B------:R-:W-:Y:S02]  /*2140*/  USHF.R.U32.HI UR19, URZ, 0x4, UR19 ;  /* 0x00000004ff137899 */ /* 0x000fe40008011613 */
[----:B------:R-:W-:-:S02]  /*2150*/  USHF.R.U32.HI UR20, URZ, 0x4, UR20 ;  /* 0x00000004ff147899 */ /* 0x000fc40008011614 */
[----:B------:R-:W-:Y:S02]  /*2160*/  USHF.R.U32.HI UR24, URZ, 0x4, UR24 ;  /* 0x00000004ff187899 */ /* 0x000fe40008011618 */
[----:B------:R-:W-:Y:S02]  /*2170*/  USHF.L.U32 UR33, UR33, UR37, URZ ;  /* 0x0000002521217299 */ /* 0x000fe400080006ff */
[----:B------:R-:W-:Y:S02]  /*2180*/  UIADD3 UR36, UPT, UPT, UR34, UR36, URZ ;  /* 0x0000002422247290 */ /* 0x000fe4000fffe0ff */
[----:B------:R-:W-:Y:S02]  /*2190*/  ULOP3.LUT UR29, UR32, 0x30, UR29, 0xf8, !UPT ;  /* 0x00000030201d7892 */ /* 0x000fe4000f8ef81d */
[----:B------:R-:W-:Y:S02]  /*21a0*/  ULOP3.LUT UR27, UR28, 0x30, UR27, 0xf8, !UPT ;  /* 0x000000301c1b7892 */ /* 0x000fe4000f8ef81b */
[----:B------:R-:W-:-:S02]  /*21b0*/  ULOP3.LUT UR17, UR25, 0x30, UR17, 0xf8, !UPT ;  /* 0x0000003019117892 */ /* 0x000fc4000f8ef811 */
[----:B------:R-:W-:Y:S02]  /*21c0*/  ULOP3.LUT UR13, UR16, 0x30, UR13, 0xf8, !UPT ;  /* 0x00000030100d7892 */ /* 0x000fe4000f8ef80d */
[----:B------:R-:W-:Y:S02]  /*21d0*/  ULOP3.LUT UR18, UR18, 0x3fc0, URZ, 0xc0, !UPT ;  /* 0x00003fc012127892 */ /* 0x000fe4000f8ec0ff */
[----:B------:R-:W-:Y:S02]  /*21e0*/  ULOP3.LUT UR19, UR19, 0x3fc0, URZ, 0xc0, !UPT ;  /* 0x00003fc013137892 */ /* 0x000fe4000f8ec0ff */
[----:B------:R-:W-:Y:S02]  /*21f0*/  ULOP3.LUT UR20, UR20, 0x3fc0, URZ, 0xc0, !UPT ;  /* 0x00003fc014147892 */ /* 0x000fe4000f8ec0ff */
[----:B------:R-:W-:Y:S02]  /*2200*/  ULOP3.LUT UR24, UR24, 0x3fc0, URZ, 0xc0, !UPT ;  /* 0x00003fc018187892 */ /* 0x000fe4000f8ec0ff */
[----:B------:R-:W-:-:S02]  /*2210*/  ULOP3.LUT UR26, UR33, 0xffff, UR26, 0xc8, !UPT ;  /* 0x0000ffff211a7892 */ /* 0x000fc4000f8ec81a */
[----:B------:R-:W-:Y:S02]  /*2220*/  ULOP3.LUT UR55, UR29, UR36, URZ, 0xfc, !UPT ;  /* 0x000000241d377292 */ /* 0x000fe4000f8efcff */
[----:B------:R-:W-:Y:S02]  /*2230*/  ULOP3.LUT UR49, UR27, UR36, URZ, 0xfc, !UPT ;  /* 0x000000241b317292 */ /* 0x000fe4000f8efcff */
[----:B------:R-:W-:Y:S02]  /*2240*/  ULOP3.LUT UR43, UR17, UR36, URZ, 0xfc, !UPT ;  /* 0x00000024112b7292 */ /* 0x000fe4000f8efcff */
[----:B------:R-:W-:Y:S02]  /*2250*/  ULOP3.LUT UR37, UR13, UR36, URZ, 0xfc, !UPT ;  /* 0x000000240d257292 */ /* 0x000fe4000f8efcff */
[----:B------:R-:W-:Y:S02]  /*2260*/  UISETP.NE.AND UP0, UPT, UR23, URZ, UPT ;  /* 0x000000ff1700728c */ /* 0x000fe4000bf05270 */
[----:B------:R-:W-:-:S02]  /*2270*/  ULOP3.LUT UR18, UR18, 0x10000, URZ, 0xfc, !UPT ;  /* 0x0001000012127892 */ /* 0x000fc4000f8efcff */
[----:B------:R-:W-:Y:S02]  /*2280*/  ULOP3.LUT UR19, UR19, 0x10000, URZ, 0xfc, !UPT ;  /* 0x0001000013137892 */ /* 0x000fe4000f8efcff */
[----:B------:R-:W-:Y:S02]  /*2290*/  ULOP3.LUT UR20, UR20, 0x10000, URZ, 0xfc, !UPT ;  /* 0x0001000014147892 */ /* 0x000fe4000f8efcff */
[----:B------:R-:W-:Y:S02]  /*22a0*/  ULOP3.LUT UR24, UR24, 0x10000, URZ, 0xfc, !UPT ;  /* 0x0001000018187892 */ /* 0x000fe4000f8efcff */
[----:B------:R-:W-:Y:S01]  /*22b0*/  UISETP.NE.AND UP1, UPT, UR23, URZ, UPT ;  /* 0x000000ff1700728c */ /* 0x000fe2000bf25270 */
[----:B------:R-:W-:Y:S01]  /*22c0*/  UMOV UR34, 0x1 ;  /* 0x0000000100227882 */ /* 0x000fe20000000000 */
[----:B------:R-:W-:Y:S01]  /*22d0*/  UMOV UR33, URZ ;  /* 0x000000ff00217c82 */ /* 0x000fe20008000000 */
[----:B------:R-:W-:Y:S01]  /*22e0*/  UMOV UR32, URZ ;  /* 0x000000ff00207c82 */ /* 0x000fe20008000000 */
[----:B------:R-:W-:Y:S01]  /*22f0*/  UMOV UR29, URZ ;  /* 0x000000ff001d7c82 */ /* 0x000fe20008000000 */
[----:B------:R-:W-:Y:S01]  /*2300*/  UMOV UR54, URZ ;  /* 0x000000ff00367c82 */ /* 0x000fe20008000000 */
[----:B------:R-:W-:Y:S01]  /*2310*/  UMOV UR48, URZ ;  /* 0x000000ff00307c82 */ /* 0x000fe20008000000 */
[----:B------:R-:W-:Y:S01]  /*2320*/  UMOV UR42, URZ ;  /* 0x000000ff002a7c82 */ /* 0x000fe20008000000 */
[----:B------:R-:W-:-:S05]  /*2330*/  UMOV UR36, URZ ;  /* 0x000000ff00247c82 */ /* 0x000fca0008000000 */
.L_x_47:
[----:B------:R-:W-:Y:S01]  /*2340*/  PLOP3.LUT P0, PT, PT, PT, UP0, 0x80, 0x8 ;  /* 0x000000000008781c */ /* 0x000fe20003f0f008 */
[----:B------:R-:W-:Y:S01]  /*2350*/  @!UP0 USHF.L.U32 UR16, UR32, 0x1f, URZ ;  /* 0x0000001f20108899 */ /* 0x000fe200080006ff */
[----:B----4-:R-:W-:Y:S01]  /*2360*/  PLOP3.LUT P3, PT, PT, PT, PT, 0x80, 0x8 ;  /* 0x000000000008781c */ /* 0x010fe20003f6f070 */
[----:B------:R-:W-:Y:S01]  /*2370*/  @!UP0 ULEA UR25, UR29, UR12, 0x3 ;  /* 0x0000000c1d198291 */ /* 0x000fe2000f8e18ff */
[----:B------:R-:W-:Y:S01]  /*2380*/  PLOP3.LUT P2, PT, PT, PT, PT, 0x8, 0x80 ;  /* 0x000000000080781c */ /* 0x000fe20003f4e170 */
[----:B-1----:R-:W-:Y:S02]  /*2390*/  @!UP0 USHF.L.U32 UR13, UR34, 0x1f, URZ ;  /* 0x0000001f220d8899 */ /* 0x002fe400080006ff */
[----:B------:R-:W-:Y:S01]  /*23a0*/  ULEA UR17, UR33, UR12, 0x3 ;  /* 0x0000000c21117291 */ /* 0x000fe2000f8e18ff */
[----:B--2---:R-:W-:Y:S01]  /*23b0*/  IMAD.U32 R2, RZ, RZ, UR16 ;  /* 0x00000010ff027e24 */ /* 0x004fe2000f8e00ff */
[----:B------:R-:W-:Y:S02]  /*23c0*/  ULEA UR16, UR33, UR35, 0x7 ;  /* 0x0000002321107291 */ /* 0x000fe4000f8e38ff */
[----:B------:R-:W-:Y:S01]  /*23d0*/  IMAD.U32 R0, RZ, RZ, UR13 ;  /* 0x0000000dff007e24 */ /* 0x000fe2000f8e00ff */
[----:B------:R-:W-:-:S02]  /*23e0*/  UPLOP3.LUT UP4, UPT, UPT, UPT, UPT, 0x40, 0x4 ;  /* 0x000000000004789c */ /* 0x000fc40003f8e870 */
[----:B------:R1:W2:Y:S02]  /*23f0*/  @!P0 SYNCS.PHASECHK.TRANS64.TRYWAIT P3, [UR25], R2 ;  /* 0x00000002ff0085a7 */ /* 0x0002a40008061119 */
[----:B------:R-:W3:Y:S02]  /*2400*/  @!P0 SYNCS.PHASECHK.TRANS64.TRYWAIT P1, [UR17+0x80], R0 ;  /* 0x00008000ff0085a7 */ /* 0x000ee40008021111 */
[----:B---3--:R-:W-:-:S13]  /*2410*/  @!P0 PLOP3.LUT P2, PT, P1, PT, PT, 0x8, 0x80 ;  /* 0x000000000080881c */ /* 0x008fda0000f4e170 */
[----:B-12---:R-:W-:Y:S05]  /*2420*/  @!P2 BRA `(.L_x_39) ;  /* 0x000000000010a947 */ /* 0x006fea0003800000 */
[----:B------:R-:W-:-:S06]  /*2430*/  USHF.L.U32 UR13, UR34, 0x1f, URZ ;  /* 0x0000001f220d7899 */ /* 0x000fcc00080006ff */
[----:B------:R-:W-:-:S04]  /*2440*/  MOV R0, UR13 ;  /* 0x0000000d00007c02 */ /* 0x000fc80008000f00 */
[----:B------:R-:W1:Y:S02]  /*2450*/  SYNCS.PHASECHK.TRANS64.TRYWAIT P0, [UR17+0x80], R0 ;  /* 0x00008000ff0075a7 */ /* 0x000e640008001111 */
[----:B-1----:R-:W-:Y:S05]  /*2460*/  @!P0 BRA `(.L_x_40) ;  /* 0x0000003c00388947 */ /* 0x002fea0003800000 */
.L_x_39:
[----:B------:R-:W-:Y:S01]  /*2470*/  UMOV UR28, URZ ;  /* 0x000000ff001c7c82 */ /* 0x000fe20008000000 */
.L_x_44:
[----:B--234-:R-:W-:Y:S05]  /*2480*/  BRA.U UP0, `(.L_x_41) ;  /* 0x0000000100a87547 */ /* 0x01cfea000b800000 */
[----:B------:R-:W-:Y:S02]  /*2490*/  ULEA UR66, UR29, UR19, 0x6 ;  /* 0x000000131d427291 */ /* 0x000fe4000f8e30ff */
[----:B------:R-:W-:Y:S02]  /*24a0*/  ULEA UR62, UR29, UR18, 0x6 ;  /* 0x000000121d3e7291 */ /* 0x000fe4000f8e30ff */
[----:B------:R-:W-:Y:S02]  /*24b0*/  ULEA UR58, UR29, UR24, 0x9 ;  /* 0x000000181d3a7291 */ /* 0x000fe4000f8e48ff */
[----:B------:R-:W-:Y:S02]  /*24c0*/  ULEA UR56, UR29, UR20, 0xa ;  /* 0x000000141d387291 */ /* 0x000fe4000f8e50ff */
[----:B------:R-:W-:Y:S02]  /*24d0*/  ULEA UR13, UR29, UR12, 0x3 ;  /* 0x0000000c1d0d7291 */ /* 0x000fe4000f8e18ff */
[----:B------:R-:W-:Y:S02]  /*24e0*/  UIADD3 UR64, UPT, UPT, UR66, 0x20, URZ ;  /* 0x0000002042407890 */ /* 0x000fe4000fffe0ff */
[----:B------:R-:W-:Y:S02]  /*24f0*/  UIADD3 UR60, UPT, UPT, UR62, 0x20, URZ ;  /* 0x000000203e3c7890 */ /* 0x000fe4000fffe0ff */
[----:B------:R-:W-:Y:S02]  /*2500*/  UIADD3 UR52, UPT, UPT, UR58, 0x2, URZ ;  /* 0x000000023a347890 */ /* 0x000fe4000fffe0ff */
[----:B------:R-:W-:Y:S02]  /*2510*/  UIADD3 UR50, UPT, UPT, UR56, 0x2, URZ ;  /* 0x0000000238327890 */ /* 0x000fe4000fffe0ff */
[----:B------:R-:W-:Y:S02]  /*2520*/  UIADD3 UR46, UPT, UPT, UR58, 0x4, URZ ;  /* 0x000000043a2e7890 */ /* 0x000fe4000fffe0ff */
[----:B------:R-:W-:Y:S02]  /*2530*/  UIADD3 UR44, UPT, UPT, UR56, 0x4, URZ ;  /* 0x00000004382c7890 */ /* 0x000fe4000fffe0ff */
[----:B------:R-:W-:Y:S02]  /*2540*/  UIADD3 UR40, UPT, UPT, UR58, 0x6, URZ ;  /* 0x000000063a287890 */ /* 0x000fe4000fffe0ff */
[----:B------:R-:W-:Y:S02]  /*2550*/  UIADD3 UR38, UPT, UPT, UR56, 0x6, URZ ;  /* 0x0000000638267890 */ /* 0x000fe4000fffe0ff */
[----:B------:R-:W-:Y:S01]  /*2560*/  UIADD3 UR27, UPT, UPT, UR13, 0x38, URZ ;  /* 0x000000380d1b7890 */ /* 0x000fe2000fffe0ff */
[----:B------:R-:W-:Y:S01]  /*2570*/  UMOV UR67, 0x4008 ;  /* 0x0000400800437882 */ /* 0x000fe20000000000 */
        /* <DEDUP_REMOVED lines=11> */
[----:B------:R-:W-:Y:S05]  /*2630*/  @P3 BRA `(.L_x_42) ;  /* 0x0000000000103947 */ /* 0x000fea0003800000 */
[----:B------:R-:W-:Y:S06]  /*2640*/  USHF.L.U32 UR25, UR32, 0x1f, URZ ;  /* 0x0000001f20197899 */ /* 0x000fec00080006ff */
[----:B-1----:R-:W-:Y:S04]  /*2650*/  MOV R0, UR25 ;  /* 0x0000001900007c02 */ /* 0x002fe80008000f00 */
[----:B------:R-:W1:Y:S02]  /*2660*/  SYNCS.PHASECHK.TRANS64.TRYWAIT P0, [UR13], R0 ;  /* 0x00000000ff0075a7 */ /* 0x000e64000800110d */
[----:B-1----:R-:W-:Y:S05]  /*2670*/  @!P0 BRA `(.L_x_43) ;  /* 0x0000003800d48947 */ /* 0x002fea0003800000 */
.L_x_42:
[----:B------:R2:W-:Y:S01]  /*2680*/  UTCCP.T.S.2CTA.4x32dp128bit tmem[UR35+0x100], gdesc[UR66] ;  /* 0x00010042230079e7 */ /* 0x0005e20009300000 */
[----:B------:R2:W-:Y:S01]  /*2690*/  UTCCP.T.S.2CTA.4x32dp128bit tmem[UR35+0x104], gdesc[UR64] ;  /* 0x00010440230079e7 */ /* 0x0005e20009300000 */
[----:B------:R2:W-:Y:S01]  /*26a0*/  UTCCP.T.S.2CTA.4x32dp128bit tmem[UR35+0x110], gdesc[UR62] ;  /* 0x0001103e230079e7 */ /* 0x0005e20009300000 */
[----:B------:R2:W-:Y:S01]  /*26b0*/  UTCCP.T.S.2CTA.4x32dp128bit tmem[UR35+0x114], gdesc[UR60] ;  /* 0x0001143c230079e7 */ /* 0x0005e20009300000 */
[----:B------:R2:W-:Y:S01]  /*26c0*/  UTCOMMA.2CTA gdesc[UR56], gdesc[UR58], tmem[UR16], tmem[UR54], idesc[UR55], tmem[UR10], UP4 ;  /* 0xc00a363a380075ea */ /* 0x0005e2000a200010 */
[----:B------:R2:W-:Y:S01]  /*26d0*/  UTCOMMA.2CTA gdesc[UR50], gdesc[UR52], tmem[UR16], tmem[UR48], idesc[UR49], tmem[UR6], UPT ;  /* 0xc0063034320075ea */ /* 0x0005e2000ba00010 */
[----:B------:R2:W-:Y:S01]  /*26e0*/  UTCOMMA.2CTA gdesc[UR44], gdesc[UR46], tmem[UR16], tmem[UR42], idesc[UR43], tmem[UR8], UPT ;  /* 0xc0082a2e2c0075ea */ /* 0x0005e2000ba00010 */
[----:B------:R-:W-:Y:S01]  /*26f0*/  UPLOP3.LUT UP4, UPT, UPT, UPT, UPT, 0x80, 0x8 ;  /* 0x000000000008789c */ /* 0x000fe20003f8f070 */
[----:B------:R2:W-:Y:S01]  /*2700*/  UTCOMMA.2CTA gdesc[UR38], gdesc[UR40], tmem[UR16], tmem[UR36], idesc[UR37], tmem[UR4], UPT ;  /* 0xc0042428260075ea */ /* 0x0005e2000ba00010 */
[----:B------:R2:W-:Y:S01]  /*2710*/  UTCBAR.2CTA.MULTICAST [UR27], URZ, UR26 ;  /* 0x000000ff1b0073e9 */ /* 0x0005e2000820081a */
[----:B------:R-:W-:Y:S02]  /*2720*/  NOP ;  /* 0x0000000000007918 */ /* 0x000fe40000000000 */
.L_x_41:
[----:B------:R-:W-:Y:S01]  /*2730*/  UIADD3 UR29, UPT, UPT, UR29, 0x1, URZ ;  /* 0x000000011d1d7890 */ /* 0x000fe2000fffe0ff */
[----:B------:R-:W-:Y:S01]  /*2740*/  PLOP3.LUT P3, PT, PT, PT, PT, 0x80, 0x8 ;  /* 0x000000000008781c */ /* 0x000fe20003f6f070 */
[----:B------:R-:W-:Y:S02]  /*2750*/  UISETP.GT.U32.AND UP3, UPT, UR28, 0xe, UPT ;  /* 0x0000000e1c00788c */ /* 0x000fe4000bf64070 */
[----:B------:R-:W-:Y:S02]  /*2760*/  UISETP.NE.AND UP2, UPT, UR29, 0x7, UPT ;  /* 0x000000071d00788c */ /* 0x000fe4000bf45270 */
[----:B------:R-:W-:Y:S02]  /*2770*/  UISETP.NE.OR UP3, UPT, UR23, URZ, UP3 ;  /* 0x000000ff1700728c */ /* 0x000fe40009f65670 */
[----:B------:R-:W-:Y:S02]  /*2780*/  USEL UR13, URZ, 0x1, UP2 ;  /* 0x00000001ff0d7887 */ /* 0x000fe40009000000 */
[----:B------:R-:W-:Y:S02]  /*2790*/  USEL UR29, UR29, URZ, UP2 ;  /* 0x000000ff1d1d7287 */ /* 0x000fe40009000000 */
[----:B------:R-:W-:Y:S01]  /*27a0*/  ULOP3.LUT UR32, UR32, UR13, URZ, 0x3c, !UPT ;  /* 0x0000000d20207292 */ /* 0x000fe2000f8e3cff */
[----:B------:R-:W-:Y:S01]  /*27b0*/  PLOP3.LUT P0, PT, PT, PT, UP3, 0x80, 0x8 ;  /* 0x000000000008781c */ /* 0x000fe20003f0f038 */
[----:B------:R-:W-:Y:S03]  /*27c0*/  UIADD3 UR28, UPT, UPT, UR28, 0x1, URZ ;  /* 0x000000011c1c7890 */ /* 0x000fe6000fffe0ff */
[----:B------:R-:W-:Y:S02]  /*27d0*/  @!UP3 USHF.L.U32 UR13, UR32, 0x1f, URZ ;  /* 0x0000001f200db899 */ /* 0x000fe400080006ff */
[----:B------:R-:W-:Y:S02]  /*27e0*/  @!UP3 ULEA UR25, UR29, UR12, 0x3 ;  /* 0x0000000c1d19b291 */ /* 0x000fe4000f8e18ff */
[----:B------:R-:W-:Y:S02]  /*27f0*/  UISETP.NE.AND UP2, UPT, UR28, 0x10, UPT ;  /* 0x000000101c00788c */ /* 0x000fe4000bf45270 */
[----:B-1----:R-:W-:Y:S05]  /*2800*/  IMAD.U32 R0, RZ, RZ, UR13 ;  /* 0x0000000dff007e24 */ /* 0x002fea000f8e00ff */
[----:B------:R3:W4:Y:S02]  /*2810*/  @!P0 SYNCS.PHASECHK.TRANS64.TRYWAIT P3, [UR25], R0 ;  /* 0x00000000ff0085a7 */ /* 0x0007240008061119 */
[----:B------:R-:W-:Y:S05]  /*2820*/  BRA.U UP2, `(.L_x_44) ;  /* 0xfffffffd02147547 */ /* 0x000fea000b83ffff */
[----:B------:R-:W-:Y:S01]  /*2830*/  UIADD3 UR33, UPT, UPT, UR33, 0x1, URZ ;  /* 0x0000000121217890 */ /* 0x000fe2000fffe0ff */
[----:B------:R-:W-:Y:S01]  /*2840*/  PLOP3.LUT P0, PT, PT, PT, UP1, 0x80, 0x8 ;  /* 0x000000000008781c */ /* 0x000fe20003f0f018 */
[----:B------:R-:W-:Y:S01]  /*2850*/  IMAD.U32 R3, R4, -0x80000000, RZ ;  /* 0x8000000004037824 */ /* 0x000fe200078e00ff */
[----:B------:R-:W-:Y:S01]  /*2860*/  LEA R2, R5, UR12, 0x3 ;  /* 0x0000000c05027c11 */ /* 0x000fe2000f8e18ff */
[----:B------:R-:W-:-:S04]  /*2870*/  UISETP.NE.AND UP2, UPT, UR33, 0x2, UPT ;  /* 0x000000022100788c */ /* 0x000fc8000bf45270 */
[----:B------:R-:W-:Y:S02]  /*2880*/  USEL UR13, URZ, 0x1, UP2 ;  /* 0x00000001ff0d7887 */ /* 0x000fe40009000000 */
[----:B------:R-:W-:Y:S02]  /*2890*/  USEL UR33, UR33, URZ, UP2 ;  /* 0x000000ff21217287 */ /* 0x000fe40009000000 */
[----:B------:R-:W-:Y:S02]  /*28a0*/  ULOP3.LUT UR34, UR34, UR13, URZ, 0x3c, !UPT ;  /* 0x0000000d22227292 */ /* 0x000fe4000f8e3cff */
[----:B--2---:R-:W-:Y:S02]  /*28b0*/  @!UP1 ULEA UR16, UR33, UR12, 0x3 ;  /* 0x0000000c21109291 */ /* 0x004fe4000f8e18ff */
[----:B------:R-:W-:-:S06]  /*28c0*/  @!UP1 USHF.L.U32 UR13, UR34, 0x1f, URZ ;  /* 0x0000001f220d9899 */ /* 0x000fcc00080006ff */
[----:B---3--:R-:W-:Y:S01]  /*28d0*/  IMAD.U32 R0, RZ, RZ, UR13 ;  /* 0x0000000dff007e24 */ /* 0x008fe2000f8e00ff */
[----:B------:R-:W-:Y:S06]  /*28e0*/  BRA.U UP1, `(.L_x_45) ;  /* 0x0000000101107547 */ /* 0x000fec000b800000 */
[----:B------:R-:W-:Y:S01]  /*28f0*/  UIADD3 UR17, UPT, UPT, UR17, 0x70, URZ ;  /* 0x0000007011117890 */ /* 0x000fe2000fffe0ff */
[----:B------:R-:W-:-:S08]  /*2900*/  UMOV UR13, 0x3 ;  /* 0x00000003000d7882 */ /* 0x000fd00000000000 */
[----:B------:R1:W-:Y:S01]  /*2910*/  UTCBAR.2CTA.MULTICAST [UR17], URZ, UR13 ;  /* 0x000000ff110073e9 */ /* 0x0003e2000820080d */
[----:B------:R-:W-:Y:S02]  /*2920*/  NOP ;  /* 0x0000000000007918 */ /* 0x000fe40000000000 */
.L_x_45:
[----:B------:R2:W-:Y:S01]  /*2930*/  @!P0 SYNCS.PHASECHK.TRANS64.TRYWAIT PT, [UR16+0x80], R0 ;  /* 0x00008000ff0085a7 */ /* 0x0005e200080e1110 */
[----:B------:R-:W3:Y:S02]  /*2940*/  SYNCS.PHASECHK.TRANS64.TRYWAIT P0, [R2+URZ+0x90], R3 ;  /* 0x00009003020075a7 */ /* 0x000ee400080011ff */
[----:B--23--:R-:W-:Y:S05]  /*2950*/  @!P0 BRA `(.L_x_46) ;  /* 0x00000038003c8947 */ /* 0x00cfea0003800000 */
.L_x_104:
[C---:B------:R-:W-:Y:S01]  /*2960*/  LEA R0, R5.reuse, UR12, 0x4 ;  /* 0x0000000c05007c11 */ /* 0x040fe2000f8e20ff */
[----:B------:R-:W-:Y:S02]  /*2970*/  VIADD R5, R5, 0x1 ;  /* 0x0000000105057836 */ /* 0x000fe40000000000 */
[----:B------:R-:W-:-:S03]  /*2980*/  IMAD.MOV.U32 R3, RZ, RZ, 0x1 ;  /* 0x00000001ff037424 */ /* 0x000fc600078e00ff */
[----:B------:R-:W3:Y:S01]  /*2990*/  LDS R0, [R0+0x3241c] ;  /* 0x03241c0000007984 */ /* 0x000ee20000000800 */
[C---:B------:R-:W-:Y:S01]  /*29a0*/  ISETP.NE.AND P1, PT, R5.reuse, 0x2, PT ;  /* 0x000000020500780c */ /* 0x040fe20003f25270 */
[----:B------:R5:W-:Y:S06]  /*29b0*/  MEMBAR.ALL.CTA ;  /* 0x0000000000007992 */ /* 0x000bec0000008000 */
[----:B-----5:R-:W5:Y:S01]  /*29c0*/  FENCE.VIEW.ASYNC.S ;  /* 0x00000000000073c6 */ /* 0x020f620000000000 */
[----:B------:R-:W-:Y:S01]  /*29d0*/  SEL R5, R5, RZ, P1 ;  /* 0x000000ff05057207 */ /* 0x000fe20000800000 */
[----:B-----5:R5:W-:Y:S01]  /*29e0*/  SYNCS.ARRIVE.TRANS64.ART0 RZ, [R2+URZ+0xa0], R3 ;  /* 0x0000a00302ff79a7 */ /* 0x020be200085000ff */
[----:B---3--:R-:W-:-:S02]  /*29f0*/  ISETP.NE.AND P0, PT, R0, 0x1, PT ;  /* 0x000000010000780c */ /* 0x008fc40003f05270 */
[----:B-----5:R-:W-:-:S04]  /*2a00*/  SEL R3, RZ, 0x1, P1 ;  /* 0x00000001ff037807 */ /* 0x020fc80000800000 */
[----:B------:R-:W-:-:S07]  /*2a10*/  LOP3.LUT R4, R4, R3, RZ, 0x3c, !PT ;  /* 0x0000000304047212 */ /* 0x000fce00078e3cff */
[----:B------:R-:W-:Y:S05]  /*2a20*/  @!P0 BRA `(.L_x_47) ;  /* 0xfffffff800448947 */ /* 0x000fea000383ffff */
[----:B------:R-:W-:-:S06]  /*2a30*/  UIADD3 UR33, UPT, UPT, UR33, 0x1, URZ ;  /* 0x0000000121217890 */ /* 0x000fcc000fffe0ff */
[----:B------:R-:W-:Y:S02]  /*2a40*/  MOV R0, UR33 ;  /* 0x0000002100007c02 */ /* 0x000fe40008000f00 */
.L_x_38:
[----:B------:R-:W-:-:S09]  /*2a50*/  UISETP.NE.AND UP0, UPT, UR15, URZ, UPT ;  /* 0x000000ff0f00728c */ /* 0x000fd2000bf05270 */
[----:B------:R-:W-:Y:S05]  /*2a60*/  BRA.U UP0, `(.L_x_48) ;  /* 0x0000000100787547 */ /* 0x000fea000b800000 */
[----:B------:R-:W-:-:S04]  /*2a70*/  ISETP.NE.AND P0, PT, R0, 0x2, PT ;  /* 0x000000020000780c */ /* 0x000fc80003f05270 */
[----:B--2---:R-:W-:Y:S02]  /*2a80*/  SEL R2, RZ, 0x1, P0 ;  /* 0x00000001ff027807 */ /* 0x004fe40000000000 */
[----:B------:R-:W-:Y:S02]  /*2a90*/  SEL R0, R0, RZ, P0 ;  /* 0x000000ff00007207 */ /* 0x000fe40000000000 */
[----:B------:R-:W-:Y:S02]  /*2aa0*/  LOP3.LUT R2, R2, UR34, RZ, 0x3c, !PT ;  /* 0x0000002202027c12 */ /* 0x000fe4000f8e3cff */
[----:B------:R-:W-:-:S03]  /*2ab0*/  LEA R0, R0, UR12, 0x3 ;  /* 0x0000000c00007c11 */ /* 0x000fc6000f8e18ff */
[----:B------:R-:W-:-:S04]  /*2ac0*/  IMAD.U32 R2, R2, -0x80000000, RZ ;  /* 0x8000000002027824 */ /* 0x000fc800078e00ff */
[----:B------:R-:W-:-:S04]  /*2ad0*/  IMAD.MOV.U32 R3, RZ, RZ, R2 ;  /* 0x000000ffff037224 */ /* 0x000fc800078e0002 */
[----:B------:R2:W3:Y:S03]  /*2ae0*/  SYNCS.PHASECHK.TRANS64.TRYWAIT P0, [R0+URZ+0x80], R3 ;  /* 0x00008003000075a7 */ /* 0x0004e600080011ff */
[----:B---3--:R-:W-:Y:S05]  /*2af0*/  @!P0 NANOSLEEP.SYNCS 0x989680 ;  /* 0x009896800000895d */ /* 0x008fea0003900000 */
[----:B------:R-:W3:Y:S02]  /*2b00*/  @!P0 SYNCS.PHASECHK.TRANS64 P0, [R0+URZ+0x80], R3 ;  /* 0x00008003000085a7 */ /* 0x000ee400080010ff */
[----:B---3--:R-:W-:Y:S05]  /*2b10*/  @P0 BRA `(.L_x_48) ;  /* 0x00000000004c0947 */ /* 0x008fea0003800000 */
.L_x_49:
[----:B---3--:R3:W1:Y:S02]  /*2b20*/  SYNCS.PHASECHK.TRANS64.TRYWAIT P0, [R0+URZ+0x80], R3 ;  /* 0x00008003000075a7 */ /* 0x00866400080011ff */
[----:B-1----:R-:W-:Y:S05]  /*2b30*/  @!P0 NANOSLEEP.SYNCS 0x989680 ;  /* 0x009896800000895d */ /* 0x002fea0003900000 */
[----:B------:R-:W1:Y:S02]  /*2b40*/  @!P0 SYNCS.PHASECHK.TRANS64 P0, [R0+URZ+0x80], R3 ;  /* 0x00008003000085a7 */ /* 0x000e6400080010ff */
[----:B-1----:R-:W-:Y:S05]  /*2b50*/  @!P0 BRA `(.L_x_49) ;  /* 0xfffffffc00f08947 */ /* 0x002fea000383ffff */
[----:B------:R-:W-:Y:S05]  /*2b60*/  BRA `(.L_x_48) ;  /* 0x0000000000387947 */ /* 0x000fea0003800000 */
.L_x_36:
[----:B------:R-:W-:-:S13]  /*2b70*/  ISETP.NE.AND P0, PT, R78, RZ, PT ;  /* 0x000000ff4e00720c */ /* 0x000fda0003f05270 */
[----:B------:R-:W-:Y:S05]  /*2b80*/  @P0 BRA `(.L_x_50) ;  /* 0x00000000002c0947 */ /* 0x000fea0003800000 */
[----:B------:R-:W4:Y:S01]  /*2b90*/  S2UR UR5, SR_CgaCtaId ;  /* 0x00000000000579c3 */ /* 0x000f220000008800 */
[----:B-1----:R-:W-:Y:S01]  /*2ba0*/  UMOV UR6, 0x400 ;  /* 0x0000040000067882 */ /* 0x002fe20000000000 */
[----:B------:R-:W-:Y:S01]  /*2bb0*/  UMOV UR4, 0x20 ;  /* 0x0000002000047882 */ /* 0x000fe20000000000 */
[----:B------:R-:W-:Y:S01]  /*2bc0*/  ELECT P0, URZ, PT ;  /* 0x0000000000ff782f */ /* 0x000fe20003800000 */
[----:B----4-:R-:W-:Y:S02]  /*2bd0*/  ULEA UR5, UR5, UR6, 0x18 ;  /* 0x0000000605057291 */ /* 0x010fe4000f8ec0ff */
[----:B------:R-:W-:-:S04]  /*2be0*/  UIADD3 UR6, UPT, UPT, -UR4, 0x100000, URZ ;  /* 0x0010000004067890 */ /* 0x000fc8000fffe1ff */
[----:B------:R-:W-:Y:S02]  /*2bf0*/  USHF.L.U32 UR7, UR6, 0xb, URZ ;  /* 0x0000000b06077899 */ /* 0x000fe400080006ff */
[----:B------:R-:W-:Y:S01]  /*2c00*/  USHF.L.U32 UR6, UR6, 0x1, URZ ;  /* 0x0000000106067899 */ /* 0x000fe200080006ff */
[----:B------:R-:W1:Y:S11]  /*2c10*/  FENCE.VIEW.ASYNC.S ;  /* 0x00000000000073c6 */ /* 0x000e760000000000 */
[----:B-1----:R4:W1:Y:S02]  /*2c20*/  SYNCS.EXCH.64 URZ, [UR5+0xb0], UR6 ;  /* 0x0000b00605ff75b2 */ /* 0x0028640008000100 */
[----:B----4-:R-:W-:Y:S01]  /*2c30*/  NOP ;  /* 0x0000000000007918 */ /* 0x010fe20000000000 */
.L_x_50:
[----:B------:R-:W-:Y:S01]  /*2c40*/  NOP ;  /* 0x0000000000007918 */ /* 0x000fe20000000000 */
.L_x_48:
[C---:B------:R-:W-:Y:S02]  /*2c50*/  ISETP.NE.AND P0, PT, R78.reuse, RZ, PT ;  /* 0x000000ff4e00720c */ /* 0x040fe40003f05270 */
[----:B------:R-:W-:-:S11]  /*2c60*/  ISETP.GT.AND P1, PT, R78, 0x3, PT ;  /* 0x000000034e00780c */ /* 0x000fd60003f24270 */
[----:B------:R-:W-:Y:S05]  /*2c70*/  @P0 BRA `(.L_x_51) ;  /* 0x00000000002c0947 */ /* 0x000fea0003800000 */
[----:B------:R-:W5:Y:S01]  /*2c80*/  S2UR UR5, SR_CgaCtaId ;  /* 0x00000000000579c3 */ /* 0x000f620000008800 */
[----:B-1----:R-:W-:Y:S01]  /*2c90*/  UMOV UR6, 0x400 ;  /* 0x0000040000067882 */ /* 0x002fe20000000000 */
[----:B------:R-:W-:Y:S01]  /*2ca0*/  UMOV UR4, 0x20 ;  /* 0x0000002000047882 */ /* 0x000fe20000000000 */
[----:B------:R-:W-:Y:S01]  /*2cb0*/  ELECT P2, URZ, PT ;  /* 0x0000000000ff782f */ /* 0x000fe20003840000 */
[----:B-----5:R-:W-:Y:S02]  /*2cc0*/  ULEA UR5, UR5, UR6, 0x18 ;  /* 0x0000000605057291 */ /* 0x020fe4000f8ec0ff */
[----:B------:R-:W-:-:S04]  /*2cd0*/  UIADD3 UR6, UPT, UPT, -UR4, 0x100000, URZ ;  /* 0x0010000004067890 */ /* 0x000fc8000fffe1ff */
[----:B------:R-:W-:Y:S02]  /*2ce0*/  USHF.L.U32 UR7, UR6, 0xb, URZ ;  /* 0x0000000b06077899 */ /* 0x000fe400080006ff */
[----:B------:R-:W-:Y:S01]  /*2cf0*/  USHF.L.U32 UR6, UR6, 0x1, URZ ;  /* 0x0000000106067899 */ /* 0x000fe200080006ff */
[----:B------:R-:W1:Y:S11]  /*2d00*/  FENCE.VIEW.ASYNC.S ;  /* 0x00000000000073c6 */ /* 0x000e760000000000 */
[----:B-1----:R1:W3:Y:S01]  /*2d10*/  SYNCS.EXCH.64 URZ, [UR5+0xb0], UR6 ;  /* 0x0000b00605ff75b2 */ /* 0x0022e20008000100 */
[----:B------:R-:W-:Y:S01]  /*2d20*/  NOP ;  /* 0x0000000000007918 */ /* 0x000fe20000000000 */
.L_x_51:
[----:B------:R-:W-:Y:S01]  /*2d30*/  NOP ;  /* 0x0000000000007918 */ /* 0x000fe20000000000 */
[----:B------:R-:W-:Y:S01]  /*2d40*/  @P1 NOP ;  /* 0x0000000000001918 */ /* 0x000fe20000000000 */
[----:B------:R-:W-:Y:S05]  /*2d50*/  @P1 BRA `(.L_x_52) ;  /* 0x0000003000241947 */ /* 0x000fea0003800000 */
[----:B------:R-:W-:Y:S05]  /*2d60*/  @P0 BRA `(.L_x_53) ;  /* 0x00000000002c0947 */ /* 0x000fea0003800000 */
[----:B-1----:R-:W1:Y:S01]  /*2d70*/  S2UR UR5, SR_CgaCtaId ;  /* 0x00000000000579c3 */ /* 0x002e620000008800 */
[----:B------:R-:W-:Y:S01]  /*2d80*/  UMOV UR6, 0x400 ;  /* 0x0000040000067882 */ /* 0x000fe20000000000 */
[----:B------:R-:W-:Y:S01]  /*2d90*/  UMOV UR4, 0x20 ;  /* 0x0000002000047882 */ /* 0x000fe20000000000 */
[----:B------:R-:W-:Y:S01]  /*2da0*/  ELECT P1, URZ, PT ;  /* 0x0000000000ff782f */ /* 0x000fe20003820000 */
[----:B-1----:R-:W-:Y:S02]  /*2db0*/  ULEA UR5, UR5, UR6, 0x18 ;  /* 0x0000000605057291 */ /* 0x002fe4000f8ec0ff */
[----:B------:R-:W-:-:S04]  /*2dc0*/  UIADD3 UR6, UPT, UPT, -UR4, 0x100000, URZ ;  /* 0x0010000004067890 */ /* 0x000fc8000fffe1ff */
[----:B------:R-:W-:Y:S02]  /*2dd0*/  USHF.L.U32 UR7, UR6, 0xb, URZ ;  /* 0x0000000b06077899 */ /* 0x000fe400080006ff */
[----:B------:R-:W-:Y:S01]  /*2de0*/  USHF.L.U32 UR6, UR6, 0x1, URZ ;  /* 0x0000000106067899 */ /* 0x000fe200080006ff */
[----:B------:R-:W1:Y:S11]  /*2df0*/  FENCE.VIEW.ASYNC.S ;  /* 0x00000000000073c6 */ /* 0x000e760000000000 */
[----:B-1----:R1:W4:Y:S01]  /*2e00*/  SYNCS.EXCH.64 URZ, [UR5+0xb0], UR6 ;  /* 0x0000b00605ff75b2 */ /* 0x0023220008000100 */
[----:B------:R-:W-:Y:S01]  /*2e10*/  NOP ;  /* 0x0000000000007918 */ /* 0x000fe20000000000 */
.L_x_53:
[----:B------:R-:W-:Y:S01]  /*2e20*/  NOP ;  /* 0x0000000000007918 */ /* 0x000fe20000000000 */
[----:B------:R-:W-:Y:S05]  /*2e30*/  @P0 BRA `(.L_x_54) ;  /* 0x00000004008c0947 */ /* 0x000fea0003800000 */
[----:B------:R-:W5:Y:S01]  /*2e40*/  S2R R5, SR_CgaCtaId ;  /* 0x0000000000057919 */ /* 0x000f620000008800 */
[----:B-1-34-:R-:W-:Y:S01]  /*2e50*/  NOP ;  /* 0x0000000000007918 */ /* 0x01afe20000000000 */
[----:B--2---:R-:W-:Y:S02]  /*2e60*/  MOV R0, 0x40 ;  /* 0x0000004000007802 */ /* 0x004fe40000000f00 */
[----:B------:R-:W-:Y:S02]  /*2e70*/  MOV R4, 0x400 ;  /* 0x0000040000047802 */ /* 0x000fe40000000f00 */
[C---:B-----5:R-:W-:Y:S02]  /*2e80*/  LEA R0, R5.reuse, R0, 0x18 ;  /* 0x0000000005007211 */ /* 0x060fe400078ec0ff */
[----:B------:R-:W-:-:S04]  /*2e90*/  LEA R4, R5, R4, 0x18 ;  /* 0x0000000405047211 */ /* 0x000fc800078ec0ff */
[----:B------:R-:W1:Y:S02]  /*2ea0*/  LDS.U8 R0, [R0] ;  /* 0x0000000000007984 */ /* 0x000e640000000000 */
[----:B-1----:R-:W-:-:S13]  /*2eb0*/  ISETP.NE.AND P0, PT, R0, RZ, PT ;  /* 0x000000ff0000720c */ /* 0x002fda0003f05270 */
[----:B------:R-:W-:Y:S05]  /*2ec0*/  @P0 BRA `(.L_x_55) ;  /* 0x0000000400500947 */ /* 0x000fea0003800000 */
[C---:B------:R-:W-:Y:S02]  /*2ed0*/  LOP3.LUT R0, R5.reuse, 0x1, RZ, 0xc0, !PT ;  /* 0x0000000105007812 */ /* 0x040fe400078ec0ff */
[----:B------:R-:W-:Y:S02]  /*2ee0*/  LOP3.LUT R10, R5, 0x1, RZ, 0x3c, !PT ;  /* 0x00000001050a7812 */ /* 0x000fe400078e3cff */
[----:B------:R-:W-:-:S13]  /*2ef0*/  ISETP.NE.U32.AND P1, PT, R0, 0x1, PT ;  /* 0x000000010000780c */ /* 0x000fda0003f25070 */
[----:B------:R-:W-:Y:S05]  /*2f00*/  @!P1 BRA `(.L_x_56) ;  /* 0x0000000000c49947 */ /* 0x000fea0003800000 */
[----:B------:R-:W-:Y:S01]  /*2f10*/  ELECT P0, URZ, PT ;  /* 0x0000000000ff782f */ /* 0x000fe20003800000 */
[----:B------:R-:W-:-:S12]  /*2f20*/  BSSY B0, `(.L_x_56) ;  /* 0x000002f000007945 */ /* 0x000fd80003800000 */
[----:B------:R-:W-:Y:S05]  /*2f30*/  @!P0 BRA `(.L_x_57) ;  /* 0x0000000000b48947 */ /* 0x000fea0003800000 */
[----:B------:R-:W-:-:S05]  /*2f40*/  UMOV UR4, 0x10 ;  /* 0x0000001000047882 */ /* 0x000fca0000000000 */
[----:B------:R-:W-:Y:S04]  /*2f50*/  DEPBAR.LE SB1, 0x36 ;  /* 0x00009d800000791a */ /* 0x000fe80000000000 */
[----:B------:R-:W1:Y:S02]  /*2f60*/  UTCATOMSWS.2CTA.FIND_AND_SET.ALIGN UP0, UR4, UR4 ;  /* 0x00000004000475e3 */ /* 0x000e640008200800 */
[----:B-1----:R-:W-:Y:S01]  /*2f70*/  PLOP3.LUT P0, PT, PT, PT, UP0, 0x80, 0x8 ;  /* 0x000000000008781c */ /* 0x002fe20003f0f008 */
[----:B------:R-:W-:-:S03]  /*2f80*/  IMAD.U32 R13, RZ, RZ, UR4 ;  /* 0x00000004ff0d7e24 */ /* 0x000fc6000f8e00ff */
[----:B------:R-:W-:-:S04]  /*2f90*/  SEL R0, RZ, 0xffffffff, !P0 ;  /* 0xffffffffff007807 */ /* 0x000fc80004000000 */
[----:B------:R-:W-:-:S13]  /*2fa0*/  ISETP.NE.AND P0, PT, R0, RZ, PT ;  /* 0x000000ff0000720c */ /* 0x000fda0003f05270 */
[----:B------:R-:W-:Y:S05]  /*2fb0*/  @P0 BRA `(.L_x_58) ;  /* 0x0000000000240947 */ /* 0x000fea0003800000 */
.L_x_59:
[----:B------:R-:W-:Y:S05]  /*2fc0*/  NANOSLEEP 0x64 ;  /* 0x000000640000795d */ /* 0x000fea0003800000 */
[----:B------:R-:W-:-:S05]  /*2fd0*/  UMOV UR4, 0x10 ;  /* 0x0000001000047882 */ /* 0x000fca0000000000 */
[----:B------:R-:W-:Y:S04]  /*2fe0*/  DEPBAR.LE SB1, 0x36 ;  /* 0x00009d800000791a */ /* 0x000fe80000000000 */
[----:B------:R-:W1:Y:S02]  /*2ff0*/  UTCATOMSWS.2CTA.FIND_AND_SET.ALIGN UP0, UR4, UR4 ;  /* 0x00000004000475e3 */ /* 0x000e640008200800 */
[----:B-1----:R-:W-:Y:S01]  /*3000*/  PLOP3.LUT P0, PT, PT, PT, UP0, 0x80, 0x8 ;  /* 0x000000000008781c */ /* 0x002fe20003f0f008 */
[----:B------:R-:W-:-:S03]  /*3010*/  IMAD.U32 R13, RZ, RZ, UR4 ;  /* 0x00000004ff0d7e24 */ /* 0x000fc6000f8e00ff */
[----:B------:R-:W-:-:S04]  /*3020*/  SEL R0, RZ, 0xffffffff, !P0 ;  /* 0xffffffffff007807 */ /* 0x000fc80004000000 */
[----:B------:R-:W-:-:S13]  /*3030*/  ISETP.NE.AND P0, PT, R0, RZ, PT ;  /* 0x000000ff0000720c */ /* 0x000fda0003f05270 */
[----:B------:R-:W-:Y:S05]  /*3040*/  @!P0 BRA `(.L_x_59) ;  /* 0xfffffffc00dc8947 */ /* 0x000fea000383ffff */
.L_x_58:
[----:B------:R-:W-:Y:S01]  /*3050*/  MOV R0, 0x60 ;  /* 0x0000006000007802 */ /* 0x000fe20000000f00 */
[----:B------:R-:W-:Y:S02]  /*3060*/  VIADD R7, R4, 0xb8 ;  /* 0x000000b804077836 */ /* 0x000fe40000000000 */
[----:B------:R-:W-:Y:S01]  /*3070*/  IMAD.MOV.U32 R8, RZ, RZ, 0x4 ;  /* 0x00000004ff087424 */ /* 0x000fe200078e00ff */
[----:B------:R-:W-:Y:S02]  /*3080*/  LEA R11, R5, R0, 0x18 ;  /* 0x00000000050b7211 */ /* 0x000fe400078ec0ff */
[----:B------:R-:W-:-:S03]  /*3090*/  MOV R0, 0x58 ;  /* 0x0000005800007802 */ /* 0x000fc60000000f00 */
[----:B------:R-:W1:Y:S01]  /*30a0*/  LDS R14, [R11] ;  /* 0x000000000b0e7984 */ /* 0x000e620000000800 */
[----:B------:R-:W-:Y:S01]  /*30b0*/  LEA R3, R5, R0, 0x18 ;  /* 0x0000000005037211 */ /* 0x000fe200078ec0ff */
[----:B-1----:R-:W-:-:S04]  /*30c0*/  IMAD.U32 R14, R14, -0x80000000, RZ ;  /* 0x800000000e0e7824 */ /* 0x002fc800078e00ff */
[----:B------:R-:W1:Y:S02]  /*30d0*/  SYNCS.PHASECHK.TRANS64.TRYWAIT P0, [R3+URZ], R14 ;  /* 0x0000000e030075a7 */ /* 0x000e6400080011ff */
[----:B-1----:R-:W-:Y:S05]  /*30e0*/  @P0 BRA `(.L_x_60) ;  /* 0x0000000000080947 */ /* 0x002fea0003800000 */
[----:B------:R-:W1:Y:S02]  /*30f0*/  SYNCS.PHASECHK.TRANS64.TRYWAIT P0, [R3+URZ], R14 ;  /* 0x0000000e030075a7 */ /* 0x000e6400080011ff */
[----:B-1----:R-:W-:Y:S05]  /*3100*/  @!P0 BRA `(.L_x_61) ;  /* 0x00000030006c8947 */ /* 0x002fea0003800000 */
.L_x_60:
[C---:B-1----:R-:W-:Y:S01]  /*3110*/  PRMT R3, R10.reuse, 0x654, R3 ;  /* 0x000006540a037816 */ /* 0x042fe20000000003 */
[C---:B------:R-:W-:Y:S01]  /*3120*/  IMAD.SHL.U32 R9, R13.reuse, 0x20, RZ ;  /* 0x000000200d097824 */ /* 0x040fe200078e00ff */
[----:B------:R-:W-:Y:S01]  /*3130*/  PRMT R2, R10, 0x654, R7 ;  /* 0x000006540a027816 */ /* 0x000fe20000000007 */
[----:B------:R-:W-:Y:S01]  /*3140*/  IMAD.MOV.U32 R6, RZ, RZ, 0xffff ;  /* 0x0000ffffff067424 */ /* 0x000fe200078e00ff */
[----:B------:R1:W-:Y:S01]  /*3150*/  SYNCS.ARRIVE.TRANS64.RED RZ, [R3+URZ], R8 ;  /* 0x0000000803ff79a7 */ /* 0x0003e200080004ff */
[----:B------:R-:W-:Y:S01]  /*3160*/  IMAD.MOV.U32 R0, RZ, RZ, 0x1 ;  /* 0x00000001ff007424 */ /* 0x000fe200078e00ff */
[----:B------:R2:W-:Y:S01]  /*3170*/  STS [R4+0xb8], R9 ;  /* 0x0000b80904007388 */ /* 0x0005e20000000800 */
[----:B------:R-:W-:Y:S01]  /*3180*/  VIADD R7, R13, 0x10 ;  /* 0x000000100d077836 */ /* 0x000fe20000000000 */
[----:B------:R-:W-:Y:S02]  /*3190*/  SHF.L.U32 R6, R6, R13, RZ ;  /* 0x0000000d06067219 */ /* 0x000fe400000006ff */
[----:B------:R2:W-:Y:S02]  /*31a0*/  STAS [R2.64], R13 ;  /* 0x0000000d02007dbd */ /* 0x0005e4000c0008ff */
[----:B------:R-:W-:-:S04]  /*31b0*/  SHF.L.U32 R7, R0, R7, RZ ;  /* 0x0000000700077219 */ /* 0x000fc800000006ff */
[----:B------:R-:W-:Y:S02]  /*31c0*/  LOP3.LUT R6, R7, R6, RZ, 0xfc, !PT ;  /* 0x0000000607067212 */ /* 0x000fe400078efcff */
[----:B-1----:R-:W-:-:S04]  /*31d0*/  MOV R8, 0x50 ;  /* 0x0000005000087802 */ /* 0x002fc80000000f00 */
[----:B------:R-:W-:-:S05]  /*31e0*/  LEA R7, R5, R8, 0x18 ;  /* 0x0000000805077211 */ /* 0x000fca00078ec0ff */
[----:B------:R2:W-:Y:S04]  /*31f0*/  ATOMS.OR RZ, [R7], R6 ;  /* 0x0000000607ff738c */ /* 0x0005e80003000000 */
[----:B------:R2:W-:Y:S02]  /*3200*/  ATOMS.XOR RZ, [R11], R0 ;  /* 0x000000000bff738c */ /* 0x0005e40003800000 */
.L_x_57:
[----:B------:R-:W-:Y:S05]  /*3210*/  BSYNC B0 ;  /* 0x0000000000007941 */ /* 0x000fea0003800000 */
.L_x_56:
[----:B------:R-:W-:Y:S05]  /*3220*/  @P1 BRA `(.L_x_62) ;  /* 0x0000000000881947 */ /* 0x000fea0003800000 */
[----:B------:R-:W-:Y:S05]  /*3230*/  WARPSYNC.ALL ;  /* 0x0000000000007948 */ /* 0x000fea0003800000 */
[----:B------:R-:W-:Y:S01]  /*3240*/  NOP ;  /* 0x0000000000007918 */ /* 0x000fe20000000000 */
[----:B------:R-:W-:-:S13]  /*3250*/  ELECT P0, URZ, PT ;  /* 0x0000000000ff782f */ /* 0x000fda0003800000 */
[----:B------:R-:W-:Y:S05]  /*3260*/  @!P0 BRA `(.L_x_62) ;  /* 0x0000000000788947 */ /* 0x000fea0003800000 */
[----:B--2---:R-:W-:Y:S02]  /*3270*/  MOV R0, 0x60 ;  /* 0x0000006000007802 */ /* 0x004fe40000000f00 */
[----:B------:R-:W-:Y:S02]  /*3280*/  MOV R2, 0x58 ;  /* 0x0000005800027802 */ /* 0x000fe40000000f00 */
[C---:B------:R-:W-:Y:S02]  /*3290*/  LEA R7, R5.reuse, R0, 0x18 ;  /* 0x0000000005077211 */ /* 0x040fe400078ec0ff */
[----:B------:R-:W-:-:S03]  /*32a0*/  LEA R3, R5, R2, 0x18 ;  /* 0x0000000205037211 */ /* 0x000fc600078ec0ff */
[----:B------:R-:W1:Y:S02]  /*32b0*/  LDS R0, [R7] ;  /* 0x0000000007007984 */ /* 0x000e640000000800 */
[----:B-1----:R-:W-:-:S04]  /*32c0*/  IMAD.U32 R8, R0, -0x80000000, RZ ;  /* 0x8000000000087824 */ /* 0x002fc800078e00ff */
[----:B------:R-:W1:Y:S02]  /*32d0*/  SYNCS.PHASECHK.TRANS64.TRYWAIT P0, [R3+URZ], R8 ;  /* 0x00000008030075a7 */ /* 0x000e6400080011ff */
[----:B-1----:R-:W-:Y:S05]  /*32e0*/  @P0 BRA `(.L_x_63) ;  /* 0x0000000000080947 */ /* 0x002fea0003800000 */
[----:B------:R-:W1:Y:S02]  /*32f0*/  SYNCS.PHASECHK.TRANS64.TRYWAIT P0, [R3+URZ], R8 ;  /* 0x00000008030075a7 */ /* 0x000e6400080011ff */
[----:B-1----:R-:W-:Y:S05]  /*3300*/  @!P0 BRA `(.L_x_64) ;  /* 0x0000003000048947 */ /* 0x002fea0003800000 */
.L_x_63:
[----:B------:R-:W2:Y:S01]  /*3310*/  LDS R13, [R4+0xb8] ;  /* 0x0000b800040d7984 */ /* 0x000ea20000000800 */
[----:B------:R-:W-:Y:S01]  /*3320*/  IMAD.MOV.U32 R2, RZ, RZ, 0xffff ;  /* 0x0000ffffff027424 */ /* 0x000fe200078e00ff */
[----:B-1----:R-:W-:Y:S01]  /*3330*/  PRMT R3, R10, 0x654, R3 ;  /* 0x000006540a037816 */ /* 0x002fe20000000003 */
[----:B------:R-:W-:Y:S02]  /*3340*/  IMAD.MOV.U32 R0, RZ, RZ, 0x1 ;  /* 0x00000001ff007424 */ /* 0x000fe400078e00ff */
[C---:B--2---:R-:W-:Y:S01]  /*3350*/  IMAD.SHL.U32 R11, R13.reuse, 0x20, RZ ;  /* 0x000000200d0b7824 */ /* 0x044fe200078e00ff */
[----:B------:R-:W-:Y:S01]  /*3360*/  SHF.L.U32 R2, R2, R13, RZ ;  /* 0x0000000d02027219 */ /* 0x000fe200000006ff */
[----:B------:R-:W-:-:S03]  /*3370*/  VIADD R9, R13, 0x10 ;  /* 0x000000100d097836 */ /* 0x000fc60000000000 */
[----:B------:R1:W-:Y:S01]  /*3380*/  STS [R4+0xb8], R11 ;  /* 0x0000b80b04007388 */ /* 0x0003e20000000800 */
[----:B------:R-:W-:Y:S02]  /*3390*/  MOV R6, 0x50 ;  /* 0x0000005000067802 */ /* 0x000fe40000000f00 */
[----:B------:R-:W-:Y:S02]  /*33a0*/  SHF.L.U32 R9, R0, R9, RZ ;  /* 0x0000000900097219 */ /* 0x000fe400000006ff */
[----:B------:R-:W-:Y:S02]  /*33b0*/  LEA R5, R5, R6, 0x18 ;  /* 0x0000000605057211 */ /* 0x000fe400078ec0ff */
[----:B------:R-:W-:-:S05]  /*33c0*/  LOP3.LUT R2, R9, R2, RZ, 0xfc, !PT ;  /* 0x0000000209027212 */ /* 0x000fca00078efcff */
[----:B------:R1:W-:Y:S01]  /*33d0*/  ATOMS.OR RZ, [R5], R2 ;  /* 0x0000000205ff738c */ /* 0x0003e20003000000 */
[----:B------:R1:W-:Y:S03]  /*33e0*/  SYNCS.ARRIVE.TRANS64.RED.A1T0 RZ, [R3+URZ], RZ ;  /* 0x000000ff03ff79a7 */ /* 0x0003e600081004ff */
[----:B------:R1:W-:Y:S01]  /*33f0*/  ATOMS.XOR RZ, [R7], R0 ;  /* 0x0000000007ff738c */ /* 0x0003e20003800000 */
[----:B------:R-:W-:Y:S05]  /*3400*/  BRA `(.L_x_62) ;  /* 0x0000000000107947 */ /* 0x000fea0003800000 */
.L_x_55:
[----:B------:R-:W-:Y:S02]  /*3410*/  MOV R3, 0xffffffff ;  /* 0xffffffff00037802 */ /* 0x000fe40000000f00 */
[----:B------:R-:W-:-:S03]  /*3420*/  MOV R2, 0x3450 ;  /* 0x0000345000027802 */ /* 0x000fc60000000f00 */
[----:B------:R1:W-:Y:S04]  /*3430*/  STS [R4+0xb8], R3 ;  /* 0x0000b80304007388 */ /* 0x0003e80000000800 */
[----:B-1----:R-:W-:Y:S05]  /*3440*/  CALL.REL.NOINC `($__internal_1_$__cuda_sm10x_tcgen05_guardrail_trap_phase_invalid_during_alloc) ;  /* 0x0000003000307944 */ /* 0x002fea0003c00000 */
.L_x_62:
[----:B------:R-:W-:Y:S05]  /*3450*/  WARPSYNC.ALL ;  /* 0x0000000000007948 */ /* 0x000fea0003800000 */
[----:B------:R-:W-:Y:S01]  /*3460*/  NOP ;  /* 0x0000000000007918 */ /* 0x000fe20000000000 */
.L_x_54:
[----:B------:R-:W5:Y:S08]  /*3470*/  S2UR UR4, SR_CgaCtaId ;  /* 0x00000000000479c3 */ /* 0x000f700000008800 */
[----:B-1-34-:R-:W-:Y:S01]  /*3480*/  BAR.SYNC.DEFER_BLOCKING 0x3, 0xa0 ;  /* 0x00c2800000007b1d */ /* 0x01afe20000010000 */
[----:B--2---:R-:W-:Y:S01]  /*3490*/  MOV R3, 0x400 ;  /* 0x0000040000037802 */ /* 0x004fe20000000f00 */
[----:B-----5:R-:W-:-:S05]  /*34a0*/  IMAD.U32 R2, RZ, RZ, UR4 ;  /* 0x00000004ff027e24 */ /* 0x020fca000f8e00ff */
[----:B------:R-:W-:-:S05]  /*34b0*/  LEA R3, R2, R3, 0x18 ;  /* 0x0000000302037211 */ /* 0x000fca00078ec0ff */
[----:B------:R1:W2:Y:S01]  /*34c0*/  LDS R76, [R3+0xb8] ;  /* 0x0000b800034c7984 */ /* 0x0002a20000000800 */
[----:B------:R-:W3:Y:S02]  /*34d0*/  SYNCS.PHASECHK.TRANS64.TRYWAIT P0, [R3+URZ+0x90], RZ ;  /* 0x000090ff030075a7 */ /* 0x000ee400080011ff */
[----:B-123--:R-:W-:Y:S05]  /*34e0*/  @!P0 BRA `(.L_x_65) ;  /* 0x0000002c00a48947 */ /* 0x00efea0003800000 */
.L_x_107:
[----:B------:R-:W2:Y:S01]  /*34f0*/  LDS.128 R52, [R3+0x32410] ;  /* 0x0324100003347984 */ /* 0x000ea20000000c00 */
[----:B------:R-:W-:Y:S01]  /*3500*/  HFMA2 R0, -RZ, RZ, 0, 5.9604644775390625e-08 ;  /* 0x00000001ff007431 */ /* 0x000fe200000001ff */
[----:B------:R3:W-:Y:S06]  /*3510*/  MEMBAR.ALL.CTA ;  /* 0x0000000000007992 */ /* 0x0007ec0000008000 */
[----:B---3--:R-:W3:Y:S02]  /*3520*/  FENCE.VIEW.ASYNC.S ;  /* 0x00000000000073c6 */ /* 0x008ee40000000000 */
[----:B---3--:R3:W-:Y:S01]  /*3530*/  SYNCS.ARRIVE.TRANS64.ART0 RZ, [R3+URZ+0xa0], R0 ;  /* 0x0000a00003ff79a7 */ /* 0x0087e200085000ff */
[----:B--2---:R-:W-:-:S13]  /*3540*/  ISETP.NE.AND P0, PT, R55, 0x1, PT ;  /* 0x000000013700780c */ /* 0x004fda0003f05270 */
[----:B---3--:R-:W-:Y:S05]  /*3550*/  @P0 BRA `(.L_x_66) ;  /* 0x0000002000ec0947 */ /* 0x008fea0003800000 */
[C---:B------:R-:W-:Y:S01]  /*3560*/  IMAD.SHL.U32 R4, R60.reuse, 0x80, RZ ;  /* 0x000000803c047824 */ /* 0x040fe200078e00ff */
[----:B------:R-:W-:Y:S01]  /*3570*/  SHF.R.U32.HI R65, RZ, 0x5, R60 ;  /* 0x00000005ff417819 */ /* 0x000fe2000001163c */
[----:B------:R-:W2:Y:S01]  /*3580*/  S2R R59, SR_LANEID ;  /* 0x00000000003b7919 */ /* 0x000ea20000000000 */
[----:B------:R-:W-:Y:S01]  /*3590*/  LOP3.LUT R66, R60, 0x1f, RZ, 0xc0, !PT ;  /* 0x0000001f3c427812 */ /* 0x000fe200078ec0ff */
[----:B------:R-:W3:Y:S01]  /*35a0*/  S2UR UR7, SR_CgaCtaId ;  /* 0x00000000000779c3 */ /* 0x000ee20000008800 */
[----:B------:R-:W-:Y:S01]  /*35b0*/  LOP3.LUT R4, R4, 0xf80, RZ, 0xc0, !PT ;  /* 0x00000f8004047812 */ /* 0x000fe200078ec0ff */
[----:B------:R-:W-:Y:S01]  /*35c0*/  USHF.R.U32.HI UR5, URZ, 0x1, UR14 ;  /* 0x00000001ff057899 */ /* 0x000fe2000801160e */
[C---:B------:R-:W-:Y:S01]  /*35d0*/  ISETP.NE.AND P0, PT, R2.reuse, UR22, PT ;  /* 0x0000001602007c0c */ /* 0x040fe2000bf05270 */
[C---:B------:R-:W-:Y:S01]  /*35e0*/  IMAD R66, R65.reuse, 0x20, R66 ;  /* 0x0000002041427824 */ /* 0x040fe200078e0242 */
[----:B------:R-:W-:Y:S01]  /*35f0*/  CS2R R62, SRZ ;  /* 0x00000000003e7805 */ /* 0x000fe2000001ff00 */
[----:B------:R-:W-:Y:S01]  /*3600*/  IMAD R4, R65, 0x1000, R4 ;  /* 0x0000100041047824 */ /* 0x000fe200078e0204 */
[----:B------:R-:W-:Y:S01]  /*3610*/  ISETP.LT.AND P0, PT, R2, RZ, P0 ;  /* 0x000000ff0200720c */ /* 0x000fe20000701270 */
[----:B------:R-:W-:Y:S01]  /*3620*/  IMAD.SHL.U32 R66, R66, 0x20, RZ ;  /* 0x0000002042427824 */ /* 0x000fe200078e00ff */
[----:B------:R-:W-:Y:S01]  /*3630*/  UIADD3 UR4, UPT, UPT, UR5, -0x1, URZ ;  /* 0xffffffff05047890 */ /* 0x000fe2000fffe0ff */
[----:B------:R-:W-:Y:S01]  /*3640*/  IMAD.IADD R4, R3, 0x1, R4 ;  /* 0x0000000103047824 */ /* 0x000fe200078e0204 */
[----:B------:R-:W4:Y:S01]  /*3650*/  LDCU.64 UR8, c[0x0][0x348] ;  /* 0x00006900ff0877ac */ /* 0x000f220008000a00 */
[----:B------:R-:W-:Y:S01]  /*3660*/  IMAD R75, R78, 0x4, R3 ;  /* 0x000000044e4b7824 */ /* 0x000fe200078e0203 */
[----:B------:R-:W-:Y:S01]  /*3670*/  LOP3.LUT R66, R66, 0xffff, RZ, 0xc0, !PT ;  /* 0x0000ffff42427812 */ /* 0x000fe200078ec0ff */
[----:B------:R-:W-:-:S02]  /*3680*/  VIADD R7, R4, 0x430 ;  /* 0x0000043004077836 */ /* 0x000fc40000000000 */
[C---:B------:R-:W-:Y:S01]  /*3690*/  VIADD R5, R4.reuse, 0x410 ;  /* 0x0000041004057836 */ /* 0x040fe20000000000 */
[----:B------:R-:W-:Y:S01]  /*36a0*/  SHF.R.U32.HI R66, RZ, 0x1, R66 ;  /* 0x00000001ff427819 */ /* 0x000fe20000011642 */
[C---:B------:R-:W-:Y:S01]  /*36b0*/  VIADD R6, R4.reuse, 0x400 ;  /* 0x0000040004067836 */ /* 0x040fe20000000000 */
[----:B------:R-:W-:Y:S01]  /*36c0*/  SHF.R.U32.HI R74, RZ, 0x3, R7 ;  /* 0x00000003ff4a7819 */ /* 0x000fe20000011607 */
[C---:B------:R-:W-:Y:S01]  /*36d0*/  VIADD R8, R4.reuse, 0x420 ;  /* 0x0000042004087836 */ /* 0x040fe20000000000 */
[----:B------:R-:W-:Y:S01]  /*36e0*/  SHF.R.U32.HI R72, RZ, 0x3, R5 ;  /* 0x00000003ff487819 */ /* 0x000fe20000011605 */
[----:B------:R-:W-:Y:S01]  /*36f0*/  IMAD.U32 R58, RZ, RZ, UR4 ;  /* 0x00000004ff3a7e24 */ /* 0x000fe2000f8e00ff */
[----:B------:R-:W-:Y:S01]  /*3700*/  SHF.R.U32.HI R71, RZ, 0x3, R6 ;  /* 0x00000003ff477819 */ /* 0x000fe20000011606 */
[----:B------:R-:W-:Y:S01]  /*3710*/  @!P0 IMAD R58, RZ, RZ, UR5 ;  /* 0x00000005ff3a8e24 */ /* 0x000fe2000f8e02ff */
[----:B------:R-:W-:Y:S01]  /*3720*/  LOP3.LUT R74, R7, 0x70, R74, 0x78, !PT ;  /* 0x00000070074a7812 */ /* 0x000fe200078e784a */
[C---:B------:R-:W-:Y:S01]  /*3730*/  VIADD R7, R4.reuse, 0x470 ;  /* 0x0000047004077836 */ /* 0x040fe20000000000 */
[----:B------:R-:W-:Y:S01]  /*3740*/  LOP3.LUT R72, R5, 0x70, R72, 0x78, !PT ;  /* 0x0000007005487812 */ /* 0x000fe200078e7848 */
[----:B------:R-:W-:Y:S01]  /*3750*/  VIADD R5, R4, 0x450 ;  /* 0x0000045004057836 */ /* 0x000fe20000000000 */
[----:B------:R-:W-:Y:S01]  /*3760*/  LOP3.LUT R71, R6, 0x70, R71, 0x78, !PT ;  /* 0x0000007006477812 */ /* 0x000fe200078e7847 */
[----:B------:R-:W-:Y:S01]  /*3770*/  VIADD R6, R4, 0x460 ;  /* 0x0000046004067836 */ /* 0x000fe20000000000 */
[----:B------:R-:W-:Y:S01]  /*3780*/  LOP3.LUT R66, R66, 0xffff, RZ, 0xc0, !PT ;  /* 0x0000ffff42427812 */ /* 0x000fe200078ec0ff */
[----:B------:R-:W-:Y:S01]  /*3790*/  VIADD R4, R4, 0x440 ;  /* 0x0000044004047836 */ /* 0x000fe20000000000 */
[----:B------:R-:W-:Y:S01]  /*37a0*/  SHF.R.U32.HI R73, RZ, 0x3, R8 ;  /* 0x00000003ff497819 */ /* 0x000fe20000011608 */
[----:B------:R-:W-:Y:S01]  /*37b0*/  IMAD.MOV.U32 R64, RZ, RZ, 0x1 ;  /* 0x00000001ff407424 */ /* 0x000fe200078e00ff */
[----:B------:R-:W-:Y:S01]  /*37c0*/  SHF.R.U32.HI R70, RZ, 0x3, R7 ;  /* 0x00000003ff467819 */ /* 0x000fe20000011607 */
[----:B------:R-:W-:Y:S01]  /*37d0*/  IMAD.MOV.U32 R61, RZ, RZ, RZ ;  /* 0x000000ffff3d7224 */ /* 0x000fe200078e00ff */
[----:B------:R-:W-:Y:S01]  /*37e0*/  SHF.R.U32.HI R69, RZ, 0x3, R6 ;  /* 0x00000003ff457819 */ /* 0x000fe20000011606 */
[----:B------:R-:W-:Y:S01]  /*37f0*/  IMAD R65, R65, 0x200000, R76 ;  /* 0x0020000041417824 */ /* 0x000fe200078e024c */
[----:B------:R-:W-:Y:S01]  /*3800*/  SHF.R.U32.HI R68, RZ, 0x3, R5 ;  /* 0x00000003ff447819 */ /* 0x000fe20000011605 */
[----:B------:R-:W-:Y:S01]  /*3810*/  IMAD.IADD R58, R58, 0x1, R58 ;  /* 0x000000013a3a7824 */ /* 0x000fe200078e023a */
[----:B------:R-:W-:Y:S01]  /*3820*/  SHF.R.U32.HI R67, RZ, 0x3, R4 ;  /* 0x00000003ff437819 */ /* 0x000fe20000011604 */
[----:B------:R-:W-:Y:S01]  /*3830*/  IMAD.IADD R66, R3, 0x1, R66 ;  /* 0x0000000103427824 */ /* 0x000fe200078e0242 */
[----:B------:R-:W-:-:S02]  /*3840*/  LOP3.LUT R73, R8, 0x70, R73, 0x78, !PT ;  /* 0x0000007008497812 */ /* 0x000fc400078e7849 */
[----:B------:R-:W-:Y:S02]  /*3850*/  LOP3.LUT R70, R7, 0x70, R70, 0x78, !PT ;  /* 0x0000007007467812 */ /* 0x000fe400078e7846 */
[----:B------:R-:W-:Y:S02]  /*3860*/  LOP3.LUT R69, R6, 0x70, R69, 0x78, !PT ;  /* 0x0000007006457812 */ /* 0x000fe400078e7845 */
[----:B------:R-:W-:Y:S02]  /*3870*/  LOP3.LUT R68, R5, 0x70, R68, 0x78, !PT ;  /* 0x0000007005447812 */ /* 0x000fe400078e7844 */
[----:B--234-:R-:W-:-:S07]  /*3880*/  LOP3.LUT R67, R4, 0x70, R67, 0x78, !PT ;  /* 0x0000007004437812 */ /* 0x01cfce00078e7843 */
.L_x_78:
[----:B-12---:R-:W2:Y:S01]  /*3890*/  LDC.64 R8, c[0x0][0x750] ;  /* 0x0001d400ff087b82 */ /* 0x006ea20000000a00 */
[----:B------:R-:W-:-:S05]  /*38a0*/  IMAD.SHL.U32 R5, R52, 0x100, RZ ;  /* 0x0000010034057824 */ /* 0x000fca00078e00ff */
[----:B------:R-:W-:Y:S02]  /*38b0*/  LEA.HI.SX32 R4, R5, R60, 0x1f ;  /* 0x0000003c05047211 */ /* 0x000fe400078ffaff */
[----:B------:R-:W3:Y:S01]  /*38c0*/  LDC.64 R6, c[0x0][0x758] ;  /* 0x0001d600ff067b82 */ /* 0x000ee20000000a00 */
[----:B------:R-:W-:Y:S02]  /*38d0*/  IMAD R55, R62, 0x8, R3 ;  /* 0x000000083e377824 */ /* 0x000fe400078e0203 */
[----:B--2---:R-:W-:-:S05]  /*38e0*/  IMAD.WIDE R8, R54, 0x4, R8 ;  /* 0x0000000436087825 */ /* 0x004fca00078e0208 */
[----:B------:R2:W5:Y:S01]  /*38f0*/  LDG.E R79, desc[UR30][R8.64] ;  /* 0x0000001e084f7981 */ /* 0x000562000c1e1900 */
[----:B---3--:R-:W-:-:S04]  /*3900*/  IMAD.WIDE R10, R4, 0x4, R6 ;  /* 0x00000004040a7825 */ /* 0x008fc800078e0206 */
[----:B------:R-:W-:Y:S01]  /*3910*/  IMAD.U32 R6, R61, -0x80000000, RZ ;  /* 0x800000003d067824 */ /* 0x000fe200078e00ff */
[----:B------:R2:W5:Y:S03]  /*3920*/  LDG.E R77, desc[UR30][R10.64] ;  /* 0x0000001e0a4d7981 */ /* 0x000566000c1e1900 */
[----:B------:R-:W3:Y:S01]  /*3930*/  SYNCS.PHASECHK.TRANS64.TRYWAIT P1, [R55+URZ+0x70], R6 ;  /* 0x00007006370075a7 */ /* 0x000ee200080211ff */
[----:B------:R-:W-:-:S04]  /*3940*/  LEA.HI R4, R52, R52, RZ, 0x1 ;  /* 0x0000003434047211 */ /* 0x000fc800078f08ff */
[----:B------:R-:W-:-:S04]  /*3950*/  LOP3.LUT R5, R4, 0xfffffffe, RZ, 0xc0, !PT ;  /* 0xfffffffe04057812 */ /* 0x000fc800078ec0ff */
[----:B------:R-:W-:-:S04]  /*3960*/  ISETP.NE.AND P2, PT, R52, R5, PT ;  /* 0x000000053400720c */ /* 0x000fc80003f45270 */
[----:B------:R-:W-:Y:S02]  /*3970*/  ISETP.LT.AND P2, PT, R52, RZ, P2 ;  /* 0x000000ff3400720c */ /* 0x000fe40001741270 */
[----:B------:R-:W-:Y:S02]  /*3980*/  SHF.R.U32.HI R5, RZ, 0x1, R4 ;  /* 0x00000001ff057819 */ /* 0x000fe40000011604 */
[----:B------:R-:W-:-:S03]  /*3990*/  PLOP3.LUT P0, PT, PT, PT, PT, 0x80, 0x8 ;  /* 0x000000000008781c */ /* 0x000fc60003f0f070 */
[----:B------:R-:W-:-:S06]  /*39a0*/  VIADD R4, R5, 0xffffffff ;  /* 0xffffffff05047836 */ /* 0x000fcc0000000000 */
[----:B------:R-:W-:Y:S01]  /*39b0*/  @!P2 IMAD.MOV R4, RZ, RZ, R5 ;  /* 0x000000ffff04a224 */ /* 0x000fe200078e0205 */
[----:B--23--:R-:W-:Y:S06]  /*39c0*/  @!P1 BRA `(.L_x_67) ;  /* 0x0000002800809947 */ /* 0x00cfec0003800000 */
.L_x_109:
[----:B------:R-:W-:Y:S02]  /*39d0*/  HFMA2 R82, -RZ, RZ, 0, 0 ;  /* 0x00000000ff527431 */ /* 0x000fe400000001ff */
[--C-:B------:R-:W-:Y:S01]  /*39e0*/  IMAD.MOV.U32 R57, RZ, RZ, R54.reuse ;  /* 0x000000ffff397224 */ /* 0x100fe200078e0036 */
[----:B------:R-:W-:Y:S01]  /*39f0*/  SHF.R.S32.HI R56, RZ, 0x1f, R54 ;  /* 0x0000001fff387819 */ /* 0x000fe20000011436 */
[----:B------:R-:W-:Y:S01]  /*3a00*/  IMAD R52, R62, 0x80, R65 ;  /* 0x000000803e347824 */ /* 0x000fe200078e0241 */
[----:B------:R-:W-:Y:S01]  /*3a10*/  ISETP.NE.AND P2, PT, R78, RZ, PT ;  /* 0x000000ff4e00720c */ /* 0x000fe20003f45270 */
[----:B------:R-:W-:Y:S01]  /*3a20*/  IMAD.MOV.U32 R80, RZ, RZ, RZ ;  /* 0x000000ffff507224 */ /* 0x000fe200078e00ff */
[----:B------:R-:W-:-:S11]  /*3a30*/  LEA R54, R4, UR21, 0x8 ;  /* 0x0000001504367c11 */ /* 0x000fd6000f8e40ff */
.L_x_73:
[----:B------:R-:W-:Y:S01]  /*3a40*/  SHF.L.U32 R81, R82, 0x5, RZ ;  /* 0x0000000552517819 */ /* 0x000fe200000006ff */
[----:B------:R-:W-:Y:S05]  /*3a50*/  WARPSYNC.ALL ;  /* 0x0000000000007948 */ /* 0x000fea0003800000 */
[----:B------:R-:W-:Y:S01]  /*3a60*/  NOP ;  /* 0x0000000000007918 */ /* 0x000fe20000000000 */
[----:B------:R-:W-:Y:S01]  /*3a70*/  IADD3 R4, PT, PT, R52, R81, RZ ;  /* 0x0000005134047210 */ /* 0x000fe20007ffe0ff */
[----:B------:R-:W-:Y:S01]  /*3a80*/  BSSY.RECONVERGENT B0, `(.L_x_68) ;  /* 0x0000083000007945 */ /* 0x000fe20003800200 */
[----:B------:R-:W-:Y:S02]  /*3a90*/  PLOP3.LUT P3, PT, P0, PT, PT, 0x80, 0x8 ;  /* 0x000000000008781c */ /* 0x000fe4000076f070 */
[----:B------:R-:W-:-:S13]  /*3aa0*/  R2UR UR4, R4 ;  /* 0x00000000040472ca */ /* 0x000fda00000e0000 */
[----:B------:R-:W3:Y:S01]  /*3ab0*/  LDTM.x32 R12, tmem[UR4+0x20] ;  /* 0x00002004000c79ee */ /* 0x000ee200082c0000 */
[----:B------:R-:W-:Y:S01]  /*3ac0*/  R2UR UR4, R4 ;  /* 0x00000000040472ca */ /* 0x000fe200000e0000 */
[C---:B---3-5:R-:W-:Y:S01]  /*3ad0*/  FMUL R83, R79.reuse, R12 ;  /* 0x0000000c4f537220 */ /* 0x068fe20000400000 */
[C---:B------:R-:W-:Y:S01]  /*3ae0*/  FMUL R84, R79.reuse, R13 ;  /* 0x0000000d4f547220 */ /* 0x040fe20000400000 */
        /* <DEDUP_REMOVED lines=23> */
[----:B--2---:R-:W2:Y:S01]  /*3c60*/  LDTM.x32 R4, tmem[UR4] ;  /* 0x00000004000479ee */ /* 0x004ea200082c0000 */
[C---:B------:R-:W-:Y:S01]  /*3c70*/  FMUL R108, R79.reuse, R37 ;  /* 0x000000254f6c7220 */ /* 0x040fe20000400000 */
[C---:B------:R-:W-:Y:S01]  /*3c80*/  FMUL R109, R79.reuse, R38 ;  /* 0x000000264f6d7220 */ /* 0x040fe20000400000 */
[C---:B------:R-:W-:Y:S01]  /*3c90*/  FMUL R110, R79.reuse, R39 ;  /* 0x000000274f6e7220 */ /* 0x040fe20000400000 */
[----:B------:R-:W-:Y:S01]  /*3ca0*/  F2FP.BF16.F32.PACK_AB R39, R90, R89 ;  /* 0x000000595a27723e */ /* 0x000fe200000010ff */
[C---:B------:R-:W-:Y:S01]  /*3cb0*/  FMUL R40, R79.reuse, R40 ;  /* 0x000000284f287220 */ /* 0x040fe20000400000 */
[----:B------:R-:W-:Y:S01]  /*3cc0*/  F2FP.BF16.F32.PACK_AB R38, R88, R87 ;  /* 0x000000575826723e */ /* 0x000fe200000010ff */
[C---:B------:R-:W-:Y:S01]  /*3cd0*/  FMUL R41, R79.reuse, R41 ;  /* 0x000000294f297220 */ /* 0x040fe20000400000 */
[----:B------:R-:W-:Y:S01]  /*3ce0*/  F2FP.BF16.F32.PACK_AB R37, R86, R85 ;  /* 0x000000555625723e */ /* 0x000fe200000010ff */
[C---:B------:R-:W-:Y:S01]  /*3cf0*/  FMUL R42, R79.reuse, R42 ;  /* 0x0000002a4f2a7220 */ /* 0x040fe20000400000 */
[----:B------:R-:W-:Y:S01]  /*3d00*/  F2FP.BF16.F32.PACK_AB R36, R84, R83 ;  /* 0x000000535424723e */ /* 0x000fe200000010ff */
[----:B------:R-:W-:Y:S01]  /*3d10*/  FMUL R43, R79, R43 ;  /* 0x0000002b4f2b7220 */ /* 0x000fe20000400000 */
[----:B------:R-:W-:-:S02]  /*3d20*/  F2FP.BF16.F32.PACK_AB R47, R98, R97 ;  /* 0x00000061622f723e */ /* 0x000fc400000010ff */
[----:B------:R-:W-:Y:S01]  /*3d30*/  F2FP.BF16.F32.PACK_AB R46, R96, R95 ;  /* 0x0000005f602e723e */ /* 0x000fe200000010ff */
[----:B------:R3:W-:Y:S01]  /*3d40*/  STS.128 [R67], R36 ;  /* 0x0000002443007388 */ /* 0x0007e20000000c00 */
[----:B------:R-:W-:Y:S02]  /*3d50*/  F2FP.BF16.F32.PACK_AB R45, R94, R93 ;  /* 0x0000005d5e2d723e */ /* 0x000fe400000010ff */
[----:B------:R-:W-:Y:S02]  /*3d60*/  F2FP.BF16.F32.PACK_AB R44, R92, R91 ;  /* 0x0000005b5c2c723e */ /* 0x000fe400000010ff */
[----:B------:R-:W-:Y:S02]  /*3d70*/  F2FP.BF16.F32.PACK_AB R51, R106, R105 ;  /* 0x000000696a33723e */ /* 0x000fe400000010ff */
[----:B------:R-:W-:Y:S01]  /*3d80*/  F2FP.BF16.F32.PACK_AB R50, R104, R103 ;  /* 0x000000676832723e */ /* 0x000fe200000010ff */
[----:B------:R4:W-:Y:S01]  /*3d90*/  STS.128 [R68], R44 ;  /* 0x0000002c44007388 */ /* 0x0009e20000000c00 */
[----:B------:R-:W-:Y:S01]  /*3da0*/  F2FP.BF16.F32.PACK_AB R49, R102, R101 ;  /* 0x000000656631723e */ /* 0x000fe200000010ff */
[C---:B--2---:R-:W-:Y:S01]  /*3db0*/  FMUL R111, R79.reuse, R4 ;  /* 0x000000044f6f7220 */ /* 0x044fe20000400000 */
[----:B------:R-:W-:Y:S01]  /*3dc0*/  F2FP.BF16.F32.PACK_AB R48, R100, R99 ;  /* 0x000000636430723e */ /* 0x000fe200000010ff */
[C---:B------:R-:W-:Y:S01]  /*3dd0*/  FMUL R112, R79.reuse, R5 ;  /* 0x000000054f707220 */ /* 0x040fe20000400000 */
[C---:B------:R-:W-:Y:S01]  /*3de0*/  FMUL R113, R79.reuse, R6 ;  /* 0x000000064f717220 */ /* 0x040fe20000400000 */
[C---:B------:R-:W-:Y:S01]  /*3df0*/  FMUL R114, R79.reuse, R7 ;  /* 0x000000074f727220 */ /* 0x040fe20000400000 */
[C---:B------:R-:W-:Y:S01]  /*3e00*/  FMUL R115, R79.reuse, R8 ;  /* 0x000000084f737220 */ /* 0x040fe20000400000 */
[C---:B------:R-:W-:Y:S01]  /*3e10*/  FMUL R116, R79.reuse, R9 ;  /* 0x000000094f747220 */ /* 0x040fe20000400000 */
[C---:B------:R-:W-:Y:S01]  /*3e20*/  FMUL R117, R79.reuse, R10 ;  /* 0x0000000a4f757220 */ /* 0x040fe20000400000 */
[C---:B------:R-:W-:Y:S01]  /*3e30*/  FMUL R118, R79.reuse, R11 ;  /* 0x0000000b4f767220 */ /* 0x040fe20000400000 */
[----:B------:R2:W-:Y:S01]  /*3e40*/  STS.128 [R69], R48 ;  /* 0x0000003045007388 */ /* 0x0005e20000000c00 */
        /* <DEDUP_REMOVED lines=11> */
[C---:B---3--:R-:W-:Y:S01]  /*3f00*/  FMUL R36, R79.reuse, R12 ;  /* 0x0000000c4f247220 */ /* 0x048fe20000400000 */
[C---:B------:R-:W-:Y:S01]  /*3f10*/  FMUL R37, R79.reuse, R13 ;  /* 0x0000000d4f257220 */ /* 0x040fe20000400000 */
[C---:B------:R-:W-:Y:S01]  /*3f20*/  FMUL R38, R79.reuse, R14 ;  /* 0x0000000e4f267220 */ /* 0x040fe20000400000 */
[C---:B------:R-:W-:Y:S01]  /*3f30*/  FMUL R39, R79.reuse, R15 ;  /* 0x0000000f4f277220 */ /* 0x040fe20000400000 */
[----:B------:R-:W-:Y:S01]  /*3f40*/  FMUL R35, R79, R35 ;  /* 0x000000234f237220 */ /* 0x000fe20000400000 */
[----:B------:R-:W-:-:S02]  /*3f50*/  F2FP.BF16.F32.PACK_AB R7, R118, R117 ;  /* 0x000000757607723e */ /* 0x000fc400000010ff */
[----:B------:R-:W-:Y:S01]  /*3f60*/  F2FP.BF16.F32.PACK_AB R6, R116, R115 ;  /* 0x000000737406723e */ /* 0x000fe200000010ff */
[C---:B----4-:R-:W-:Y:S01]  /*3f70*/  FMUL R44, R79.reuse, R16 ;  /* 0x000000104f2c7220 */ /* 0x050fe20000400000 */
[C---:B------:R-:W-:Y:S01]  /*3f80*/  FMUL R45, R79.reuse, R17 ;  /* 0x000000114f2d7220 */ /* 0x040fe20000400000 */
[C---:B------:R-:W-:Y:S01]  /*3f90*/  FMUL R46, R79.reuse, R18 ;  /* 0x000000124f2e7220 */ /* 0x040fe20000400000 */
[----:B------:R-:W-:Y:S01]  /*3fa0*/  FMUL R47, R79, R19 ;  /* 0x000000134f2f7220 */ /* 0x000fe20000400000 */
[----:B------:R-:W-:Y:S02]  /*3fb0*/  F2FP.BF16.F32.PACK_AB R5, R114, R113 ;  /* 0x000000717205723e */ /* 0x000fe400000010ff */
[----:B------:R-:W-:Y:S02]  /*3fc0*/  F2FP.BF16.F32.PACK_AB R4, R112, R111 ;  /* 0x0000006f7004723e */ /* 0x000fe400000010ff */
[----:B------:R-:W-:Y:S02]  /*3fd0*/  F2FP.BF16.F32.PACK_AB R11, R47, R46 ;  /* 0x0000002e2f0b723e */ /* 0x000fe400000010ff */
[----:B------:R-:W-:Y:S01]  /*3fe0*/  F2FP.BF16.F32.PACK_AB R10, R45, R44 ;  /* 0x0000002c2d0a723e */ /* 0x000fe200000010ff */
[C---:B--2---:R-:W-:Y:S01]  /*3ff0*/  FMUL R48, R79.reuse, R20 ;  /* 0x000000144f307220 */ /* 0x044fe20000400000 */
[C---:B------:R-:W-:Y:S01]  /*4000*/  FMUL R49, R79.reuse, R21 ;  /* 0x000000154f317220 */ /* 0x040fe20000400000 */
[C---:B------:R-:W-:Y:S01]  /*4010*/  FMUL R50, R79.reuse, R22 ;  /* 0x000000164f327220 */ /* 0x040fe20000400000 */
[----:B------:R-:W-:Y:S01]  /*4020*/  FMUL R51, R79, R23 ;  /* 0x000000174f337220 */ /* 0x000fe20000400000 */
[----:B------:R-:W-:-:S02]  /*4030*/  F2FP.BF16.F32.PACK_AB R23, R43, R42 ;  /* 0x0000002a2b17723e */ /* 0x000fc400000010ff */
[----:B------:R-:W-:Y:S02]  /*4040*/  F2FP.BF16.F32.PACK_AB R22, R41, R40 ;  /* 0x000000282916723e */ /* 0x000fe400000010ff */
[----:B------:R-:W-:Y:S02]  /*4050*/  F2FP.BF16.F32.PACK_AB R21, R110, R109 ;  /* 0x0000006d6e15723e */ /* 0x000fe400000010ff */
[----:B------:R-:W-:Y:S02]  /*4060*/  F2FP.BF16.F32.PACK_AB R20, R108, R107 ;  /* 0x0000006b6c14723e */ /* 0x000fe400000010ff */
[----:B------:R-:W-:Y:S02]  /*4070*/  F2FP.BF16.F32.PACK_AB R9, R39, R38 ;  /* 0x000000262709723e */ /* 0x000fe400000010ff */
[----:B------:R-:W-:Y:S01]  /*4080*/  F2FP.BF16.F32.PACK_AB R8, R37, R36 ;  /* 0x000000242508723e */ /* 0x000fe200000010ff */
[----:B------:R2:W-:Y:S01]  /*4090*/  STS.128 [R70], R20 ;  /* 0x0000001446007388 */ /* 0x0005e20000000c00 */
[----:B------:R-:W-:-:S02]  /*40a0*/  F2FP.BF16.F32.PACK_AB R15, R27, R26 ;  /* 0x0000001a1b0f723e */ /* 0x000fc400000010ff */
[----:B------:R-:W-:Y:S01]  /*40b0*/  F2FP.BF16.F32.PACK_AB R14, R25, R24 ;  /* 0x00000018190e723e */ /* 0x000fe200000010ff */
[----:B------:R2:W-:Y:S01]  /*40c0*/  STS.128 [R71], R4 ;  /* 0x0000000447007388 */ /* 0x0005e20000000c00 */
[----:B------:R-:W-:Y:S02]  /*40d0*/  F2FP.BF16.F32.PACK_AB R13, R51, R50 ;  /* 0x00000032330d723e */ /* 0x000fe400000010ff */
[----:B------:R-:W-:Y:S01]  /*40e0*/  F2FP.BF16.F32.PACK_AB R12, R49, R48 ;  /* 0x00000030310c723e */ /* 0x000fe200000010ff */
[----:B------:R2:W-:Y:S01]  /*40f0*/  STS.128 [R72], R8 ;  /* 0x0000000848007388 */ /* 0x0005e20000000c00 */
[----:B------:R-:W-:Y:S02]  /*4100*/  F2FP.BF16.F32.PACK_AB R19, R35, R34 ;  /* 0x000000222313723e */ /* 0x000fe400000010ff */
[----:B------:R-:W-:Y:S01]  /*4110*/  F2FP.BF16.F32.PACK_AB R18, R33, R32 ;  /* 0x000000202112723e */ /* 0x000fe200000010ff */
[----:B------:R2:W-:Y:S01]  /*4120*/  STS.128 [R73], R12 ;  /* 0x0000000c49007388 */ /* 0x0005e20000000c00 */
[----:B------:R-:W-:-:S02]  /*4130*/  F2FP.BF16.F32.PACK_AB R17, R31, R30 ;  /* 0x0000001e1f11723e */ /* 0x000fc400000010ff */
[----:B------:R-:W-:-:S05]  /*4140*/  F2FP.BF16.F32.PACK_AB R16, R29, R28 ;  /* 0x0000001c1d10723e */ /* 0x000fca00000010ff */
[----:B------:R2:W-:Y:S01]  /*4150*/  STS.128 [R74], R16 ;  /* 0x000000104a007388 */ /* 0x0005e20000000c00 */
[----:B------:R3:W-:Y:S06]  /*4160*/  MEMBAR.ALL.CTA ;  /* 0x0000000000007992 */ /* 0x0007ec0000008000 */
[----:B---3--:R-:W3:Y:S02]  /*4170*/  FENCE.VIEW.ASYNC.S ;  /* 0x00000000000073c6 */ /* 0x008ee40000000000 */
[----:B---3--:R-:W-:Y:S06]  /*4180*/  BAR.SYNC.DEFER_BLOCKING 0x2, 0x80 ;  /* 0x0082000000007b1d */ /* 0x008fec0000010000 */
[----:B------:R-:W-:Y:S05]  /*4190*/  @P2 BRA `(.L_x_69) ;  /* 0x0000000000442947 */ /* 0x000fea0003800000 */
[----:B------:R-:W-:Y:S01]  /*41a0*/  UIADD3 UR10, UP0, UPT, UR8, 0x240, URZ ;  /* 0x00000240080a7890 */ /* 0x000fe2000ff1e0ff */
[----:B------:R-:W-:Y:S01]  /*41b0*/  PLOP3.LUT P0, PT, PT, PT, PT, 0x80, 0x8 ;  /* 0x000000000008781c */ /* 0x000fe20003f0f070 */
[----:B------:R-:W-:Y:S01]  /*41c0*/  IMAD R81, R53, 0x80, R81 ;  /* 0x0000008035517824 */ /* 0x000fe200078e0251 */
[----:B--2---:R-:W-:Y:S01]  /*41d0*/  IADD3 R4, PT, PT, R3, 0x400, RZ ;  /* 0x0000040003047810 */ /* 0x004fe20007ffe0ff */
[----:B------:R-:W-:-:S12]  /*41e0*/  UIADD3.X UR11, UPT, UPT, URZ, UR9, URZ, UP0, !UPT ;  /* 0x00000009ff0b7290 */ /* 0x000fd800087fe4ff */
.L_x_70:
[----:B------:R-:W-:Y:S02]  /*41f0*/  PLOP3.LUT P1, PT, P1, P0, PT, 0xf2, 0x2f ;  /* 0x00000000002f781c */ /* 0x000fe40000f21e72 */
[----:B------:R-:W-:-:S08]  /*4200*/  @P0 R2UR P1, UR6, R54 ;  /* 0x00000000360602ca */ /* 0x000fd00000020000 */
[----:B------:R-:W-:Y:S02]  /*4210*/  PLOP3.LUT P1, PT, P1, P0, PT, 0xf2, 0x2f ;  /* 0x00000000002f781c */ /* 0x000fe40000f21e72 */
[----:B------:R-:W-:-:S08]  /*4220*/  @P0 R2UR.OR P1, UR5, R81 ;  /* 0x00000000510502ca */ /* 0x000fd00000120000 */
[----:B------:R-:W-:Y:S02]  /*4230*/  PLOP3.LUT P1, PT, P1, P0, PT, 0xf2, 0x2f ;  /* 0x00000000002f781c */ /* 0x000fe40000f21e72 */
[----:B------:R-:W-:-:S08]  /*4240*/  @P0 R2UR.OR P1, UR4, R4 ;  /* 0x00000000040402ca */ /* 0x000fd00000120000 */
[----:B------:R-:W-:Y:S02]  /*4250*/  @P0 PLOP3.LUT P0, PT, P1, PT, PT, 0x80, 0x8 ;  /* 0x000000000008081c */ /* 0x000fe40000f0f070 */
[----:B------:R-:W-:-:S03]  /*4260*/  PLOP3.LUT P1, PT, PT, PT, PT, 0x80, 0x8 ;  /* 0x000000000008781c */ /* 0x000fc60003f2f070 */
[----:B------:R2:W-:Y:S08]  /*4270*/  UTMASTG.2D [UR4], [UR10], desc[URZ] ;  /* 0x0000ff040a0073b5 */ /* 0x0005f00008009000 */
[----:B--2---:R-:W-:Y:S05]  /*4280*/  @P0 BRA.U.ANY `(.L_x_70) ;  /* 0xfffffffd00d80947 */ /* 0x004fea000393ffff */
[----:B------:R0:W-:Y:S01]  /*4290*/  UTMACMDFLUSH ;  /* 0x00000000000079b7 */ /* 0x0001e20000000000 */
[----:B------:R-:W-:-:S04]  /*42a0*/  DEPBAR.LE SB0, 0x0 ;  /* 0x000080000000791a */ /* 0x000fc80000000000 */
.L_x_69:
[----:B------:R-:W-:Y:S05]  /*42b0*/  BSYNC.RECONVERGENT B0 ;  /* 0x0000000000007941 */ /* 0x000fea0003800200 */
.L_x_68:
[----:B------:R-:W-:Y:S01]  /*42c0*/  FMUL R129, R111, -1.4426950216293334961 ;  /* 0xbfb8aa3b6f817820 */ /* 0x000fe20000400000 */
[----:B------:R-:W-:Y:S01]  /*42d0*/  FMUL R128, R112, -1.4426950216293334961 ;  /* 0xbfb8aa3b70807820 */ /* 0x000fe20000400000 */
[----:B------:R-:W-:Y:S01]  /*42e0*/  FMUL R127, R113, -1.4426950216293334961 ;  /* 0xbfb8aa3b717f7820 */ /* 0x000fe20000400000 */
[----:B------:R-:W-:Y:S01]  /*42f0*/  FMUL R126, R114, -1.4426950216293334961 ;  /* 0xbfb8aa3b727e7820 */ /* 0x000fe20000400000 */
[----:B--2---:R-:W-:Y:S01]  /*4300*/  FMUL R20, R47, -1.4426950216293334961 ;  /* 0xbfb8aa3b2f147820 */ /* 0x004fe20000400000 */
[----:B------:R-:W-:Y:S01]  /*4310*/  FMUL R4, R35, -1.4426950216293334961 ;  /* 0xbfb8aa3b23047820 */ /* 0x000fe20000400000 */
[----:B------:R-:W-:Y:S01]  /*4320*/  FMUL R125, R115, -1.4426950216293334961 ;  /* 0xbfb8aa3b737d7820 */ /* 0x000fe20000400000 */
[----:B------:R-:W-:Y:S01]  /*4330*/  FMUL R124, R116, -1.4426950216293334961 ;  /* 0xbfb8aa3b747c7820 */ /* 0x000fe20000400000 */
[----:B------:R-:W-:Y:S01]  /*4340*/  FMUL R8, R31, -1.4426950216293334961 ;  /* 0xbfb8aa3b1f087820 */ /* 0x000fe20000400000 */
[----:B------:R-:W2:Y:S01]  /*4350*/  MUFU.EX2 R129, R129 ;  /* 0x0000008100817308 */ /* 0x000ea20000000800 */
[----:B------:R-:W-:Y:S01]  /*4360*/  FMUL R123, R117, -1.4426950216293334961 ;  /* 0xbfb8aa3b757b7820 */ /* 0x000fe20000400000 */
[----:B------:R-:W-:Y:S01]  /*4370*/  FMUL R119, R38, -1.4426950216293334961 ;  /* 0xbfb8aa3b26777820 */ /* 0x000fe20000400000 */
[----:B------:R-:W-:Y:S01]  /*4380*/  FMUL R9, R30, -1.4426950216293334961 ;  /* 0xbfb8aa3b1e097820 */ /* 0x000fe20000400000 */
[----:B------:R-:W-:Y:S01]  /*4390*/  FMUL R7, R32, -1.4426950216293334961 ;  /* 0xbfb8aa3b20077820 */ /* 0x000fe20000400000 */
[----:B------:R-:W-:Y:S01]  /*43a0*/  FMUL R122, R118, -1.4426950216293334961 ;  /* 0xbfb8aa3b767a7820 */ /* 0x000fe20000400000 */
[----:B------:R-:W-:Y:S01]  /*43b0*/  FMUL R81, R39, -1.4426950216293334961 ;  /* 0xbfb8aa3b27517820 */ /* 0x000fe20000400000 */
[----:B------:R-:W-:Y:S01]  /*43c0*/  FMUL R12, R27, -1.4426950216293334961 ;  /* 0xbfb8aa3b1b0c7820 */ /* 0x000fe20000400000 */
[----:B------:R-:W3:Y:S01]  /*43d0*/  MUFU.EX2 R128, R128 ;  /* 0x0000008000807308 */ /* 0x000ee20000000800 */
[----:B------:R-:W-:Y:S01]  /*43e0*/  FMUL R6, R33, -1.4426950216293334961 ;  /* 0xbfb8aa3b21067820 */ /* 0x000fe20000400000 */
[----:B------:R-:W-:Y:S01]  /*43f0*/  FMUL R15, R24, -1.4426950216293334961 ;  /* 0xbfb8aa3b180f7820 */ /* 0x000fe20000400000 */
[----:B------:R-:W-:Y:S01]  /*4400*/  FMUL R14, R25, -1.4426950216293334961 ;  /* 0xbfb8aa3b190e7820 */ /* 0x000fe20000400000 */
[----:B------:R-:W-:Y:S01]  /*4410*/  FMUL R13, R26, -1.4426950216293334961 ;  /* 0xbfb8aa3b1a0d7820 */ /* 0x000fe20000400000 */
[----:B------:R-:W-:Y:S01]  /*4420*/  FMUL R21, R46, -1.4426950216293334961 ;  /* 0xbfb8aa3b2e157820 */ /* 0x000fe20000400000 */
[----:B------:R-:W-:Y:S01]  /*4430*/  FMUL R5, R34, -1.4426950216293334961 ;  /* 0xbfb8aa3b22057820 */ /* 0x000fe20000400000 */
[----:B------:R-:W-:Y:S01]  /*4440*/  FMUL R22, R45, -1.4426950216293334961 ;  /* 0xbfb8aa3b2d167820 */ /* 0x000fe20000400000 */
[----:B------:R-:W4:Y:S01]  /*4450*/  MUFU.EX2 R127, R127 ;  /* 0x0000007f007f7308 */ /* 0x000f220000000800 */
[----:B------:R-:W-:Y:S01]  /*4460*/  FMUL R23, R44, -1.4426950216293334961 ;  /* 0xbfb8aa3b2c177820 */ /* 0x000fe20000400000 */
[----:B------:R-:W-:Y:S01]  /*4470*/  FMUL R10, R29, -1.4426950216293334961 ;  /* 0xbfb8aa3b1d0a7820 */ /* 0x000fe20000400000 */
[----:B------:R-:W-:Y:S01]  /*4480*/  FMUL R16, R51, -1.4426950216293334961 ;  /* 0xbfb8aa3b33107820 */ /* 0x000fe20000400000 */
[----:B------:R-:W-:Y:S01]  /*4490*/  FMUL R18, R49, -1.4426950216293334961 ;  /* 0xbfb8aa3b31127820 */ /* 0x000fe20000400000 */
[----:B------:R-:W-:Y:S01]  /*44a0*/  FMUL R19, R48, -1.4426950216293334961 ;  /* 0xbfb8aa3b30137820 */ /* 0x000fe20000400000 */
[----:B------:R-:W-:Y:S01]  /*44b0*/  FMUL R11, R28, -1.4426950216293334961 ;  /* 0xbfb8aa3b1c0b7820 */ /* 0x000fe20000400000 */
[----:B------:R-:W-:Y:S01]  /*44c0*/  FMUL R17, R50, -1.4426950216293334961 ;  /* 0xbfb8aa3b32117820 */ /* 0x000fe20000400000 */
[----:B------:R-:W5:Y:S01]  /*44d0*/  MUFU.EX2 R126, R126 ;  /* 0x0000007e007e7308 */ /* 0x000f620000000800 */
[----:B--2---:R-:W-:Y:S01]  /*44e0*/  FADD R130, R129, 1 ;  /* 0x3f80000081827421 */ /* 0x004fe20000000000 */
[----:B------:R-:W-:Y:S01]  /*44f0*/  FMUL R120, R37, -1.4426950216293334961 ;  /* 0xbfb8aa3b25787820 */ /* 0x000fe20000400000 */
[----:B---3--:R-:W-:Y:S01]  /*4500*/  FADD R129, R128, 1 ;  /* 0x3f80000080817421 */ /* 0x008fe20000000000 */
[----:B------:R-:W-:Y:S01]  /*4510*/  FMUL R121, R36, -1.4426950216293334961 ;  /* 0xbfb8aa3b24797820 */ /* 0x000fe20000400000 */
[----:B------:R-:W-:Y:S01]  /*4520*/  BAR.SYNC.DEFER_BLOCKING 0x2, 0x80 ;  /* 0x0082000000007b1d */ /* 0x000fe20000010000 */
[----:B------:R-:W-:Y:S01]  /*4530*/  ISETP.NE.AND P2, PT, R78, RZ, PT ;  /* 0x000000ff4e00720c */ /* 0x000fe20003f45270 */
[----:B----4-:R-:W-:-:S04]  /*4540*/  FADD R128, R127, 1 ;  /* 0x3f8000007f807421 */ /* 0x010fc80000000000 */
[----:B------:R-:W2:Y:S01]  /*4550*/  MUFU.EX2 R20, R20 ;  /* 0x0000001400147308 */ /* 0x000ea20000000800 */
[----:B-----5:R-:W-:-:S07]  /*4560*/  FADD R127, R126, 1 ;  /* 0x3f8000007e7f7421 */ /* 0x020fce0000000000 */
[----:B------:R-:W3:Y:S08]  /*4570*/  MUFU.EX2 R4, R4 ;  /* 0x0000000400047308 */ /* 0x000ef00000000800 */
[----:B------:R-:W4:Y:S01]  /*4580*/  MUFU.EX2 R125, R125 ;  /* 0x0000007d007d7308 */ /* 0x000f220000000800 */
[----:B--2---:R-:W-:-:S07]  /*4590*/  FADD R20, R20, 1 ;  /* 0x3f80000014147421 */ /* 0x004fce0000000000 */
[----:B------:R-:W2:Y:S01]  /*45a0*/  MUFU.EX2 R124, R124 ;  /* 0x0000007c007c7308 */ /* 0x000ea20000000800 */
[----:B---3--:R-:W-:-:S07]  /*45b0*/  FADD R4, R4, 1 ;  /* 0x3f80000004047421 */ /* 0x008fce0000000000 */
[----:B------:R-:W3:Y:S01]  /*45c0*/  MUFU.EX2 R8, R8 ;  /* 0x0000000800087308 */ /* 0x000ee20000000800 */
[----:B----4-:R-:W-:-:S07]  /*45d0*/  FADD R126, R125, 1 ;  /* 0x3f8000007d7e7421 */ /* 0x010fce0000000000 */
        /* <DEDUP_REMOVED lines=46> */
[----:B------:R-:W3:Y:S01]  /*48c0*/  MUFU.RCP R20, R20 ;  /* 0x0000001400147308 */ /* 0x000ee20000001000 */
[----:B----4-:R-:W-:-:S07]  /*48d0*/  FADD R120, R120, 1 ;  /* 0x3f80000078787421 */ /* 0x010fce0000000000 */
[----:B------:R-:W4:Y:S01]  /*48e0*/  MUFU.RCP R4, R4 ;  /* 0x0000000400047308 */ /* 0x000f220000001000 */
[----:B--2---:R-:W-:-:S07]  /*48f0*/  FADD R121, R121, 1 ;  /* 0x3f80000079797421 */ /* 0x004fce0000000000 */
[----:B------:R-:W2:Y:S01]  /*4900*/  MUFU.RCP R122, R81 ;  /* 0x00000051007a7308 */ /* 0x000ea20000001000 */
[----:B---3--:R-:W-:-:S04]  /*4910*/  FMUL R47, R47, R20 ;  /* 0x000000142f2f7220 */ /* 0x008fc80000400000 */
[----:B------:R-:W-:-:S03]  /*4920*/  FMUL R98, R98, R47 ;  /* 0x0000002f62627220 */ /* 0x000fc60000400000 */
[----:B------:R-:W3:Y:S01]  /*4930*/  MUFU.RCP R8, R8 ;  /* 0x0000000800087308 */ /* 0x000ee20000001000 */
[----:B----4-:R-:W-:-:S04]  /*4940*/  FMUL R4, R35, R4 ;  /* 0x0000000423047220 */ /* 0x010fc80000400000 */
[----:B------:R-:W-:-:S03]  /*4950*/  FMUL R4, R43, R4 ;  /* 0x000000042b047220 */ /* 0x000fc60000400000 */
[----:B------:R-:W4:Y:S01]  /*4960*/  MUFU.RCP R119, R119 ;  /* 0x0000007700777308 */ /* 0x000f220000001000 */
[----:B--2---:R-:W-:Y:S01]  /*4970*/  FMUL R39, R39, R122 ;  /* 0x0000007a27277220 */ /* 0x004fe20000400000 */
[----:B------:R-:W-:-:S03]  /*4980*/  FMUL R4, R77, R4 ;  /* 0x000000044d047220 */ /* 0x000fc60000400000 */
[----:B------:R-:W-:-:S03]  /*4990*/  FMUL R94, R94, R39 ;  /* 0x000000275e5e7220 */ /* 0x000fc60000400000 */
[----:B------:R-:W2:Y:S01]  /*49a0*/  MUFU.RCP R9, R9 ;  /* 0x0000000900097308 */ /* 0x000ea20000001000 */
[----:B---3--:R-:W-:Y:S01]  /*49b0*/  FMUL R31, R31, R8 ;  /* 0x000000081f1f7220 */ /* 0x008fe20000400000 */
[----:B------:R-:W-:-:S03]  /*49c0*/  FMUL R94, R77, R94 ;  /* 0x0000005e4d5e7220 */ /* 0x000fc60000400000 */
[----:B------:R-:W-:-:S03]  /*49d0*/  FMUL R110, R110, R31 ;  /* 0x0000001f6e6e7220 */ /* 0x000fc60000400000 */
[----:B------:R-:W3:Y:S01]  /*49e0*/  MUFU.RCP R7, R7 ;  /* 0x0000000700077308 */ /* 0x000ee20000001000 */
[----:B----4-:R-:W-:-:S04]  /*49f0*/  FMUL R38, R38, R119 ;  /* 0x0000007726267220 */ /* 0x010fc80000400000 */
[----:B------:R-:W-:-:S03]  /*4a00*/  FMUL R38, R93, R38 ;  /* 0x000000265d267220 */ /* 0x000fc60000400000 */
[----:B------:R-:W4:Y:S01]  /*4a10*/  MUFU.RCP R123, R123 ;  /* 0x0000007b007b7308 */ /* 0x000f220000001000 */
[----:B--2---:R-:W-:-:S04]  /*4a20*/  FMUL R30, R30, R9 ;  /* 0x000000091e1e7220 */ /* 0x004fc80000400000 */
[----:B------:R-:W-:-:S03]  /*4a30*/  FMUL R30, R109, R30 ;  /* 0x0000001e6d1e7220 */ /* 0x000fc60000400000 */
[----:B------:R-:W2:Y:S01]  /*4a40*/  MUFU.RCP R12, R12 ;  /* 0x0000000c000c7308 */ /* 0x000ea20000001000 */
[----:B---3--:R-:W-:Y:S01]  /*4a50*/  FMUL R7, R32, R7 ;  /* 0x0000000720077220 */ /* 0x008fe20000400000 */
[----:B------:R-:W-:-:S03]  /*4a60*/  FMUL R30, R77, R30 ;  /* 0x0000001e4d1e7220 */ /* 0x000fc60000400000 */
[----:B------:R-:W-:Y:S01]  /*4a70*/  FMUL R40, R40, R7 ;  /* 0x0000000728287220 */ /* 0x000fe20000400000 */
[----:B------:R-:W-:Y:S02]  /*4a80*/  FMUL R7, R77, R98 ;  /* 0x000000624d077220 */ /* 0x000fe40000400000 */
        /* <DEDUP_REMOVED lines=8> */
[----:B---3--:R-:W-:-:S04]  /*4b10*/  FMUL R6, R33, R6 ;  /* 0x0000000621067220 */ /* 0x008fc80000400000 */
[----:B------:R-:W-:-:S03]  /*4b20*/  FMUL R6, R41, R6 ;  /* 0x0000000629067220 */ /* 0x000fc60000400000 */
[----:B------:R-:W3:Y:S01]  /*4b30*/  MUFU.RCP R13, R13 ;  /* 0x0000000d000d7308 */ /* 0x000ee20000001000 */
[----:B----4-:R-:W-:Y:S01]  /*4b40*/  FMUL R24, R24, R15 ;  /* 0x0000000f18187220 */ /* 0x010fe20000400000 */
[----:B------:R-:W-:-:S03]  /*4b50*/  FMUL R15, R77, R38 ;  /* 0x000000264d0f7220 */ /* 0x000fc60000400000 */
[----:B------:R-:W-:Y:S02]  /*4b60*/  FMUL R24, R103, R24 ;  /* 0x0000001867187220 */ /* 0x000fe40000400000 */
[----:B------:R-:W-:Y:S01]  /*4b70*/  FMNMX.NAN R12, |R15|, |R30|, !PT ;  /* 0x4000001e0f0c7209 */ /* 0x000fe20007820200 */
[----:B------:R-:W4:Y:S01]  /*4b80*/  MUFU.RCP R21, R21 ;  /* 0x0000001500157308 */ /* 0x000f220000001000 */
[----:B--2---:R-:W-:Y:S01]  /*4b90*/  FMUL R25, R25, R14 ;  /* 0x0000000e19197220 */ /* 0x004fe20000400000 */
[----:B------:R-:W-:-:S03]  /*4ba0*/  FMUL R24, R77, R24 ;  /* 0x000000184d187220 */ /* 0x000fc60000400000 */
[----:B------:R-:W-:-:S03]  /*4bb0*/  FMUL R104, R104, R25 ;  /* 0x0000001968687220 */ /* 0x000fc60000400000 */
[----:B------:R-:W2:Y:S01]  /*4bc0*/  MUFU.RCP R5, R5 ;  /* 0x0000000500057308 */ /* 0x000ea20000001000 */
[----:B---3--:R-:W-:Y:S01]  /*4bd0*/  FMUL R26, R26, R13 ;  /* 0x0000000d1a1a7220 */ /* 0x008fe20000400000 */
[----:B------:R-:W-:-:S03]  /*4be0*/  FMUL R13, R77, R110 ;  /* 0x0000006e4d0d7220 */ /* 0x000fc60000400000 */
[----:B------:R-:W-:Y:S02]  /*4bf0*/  FMUL R26, R105, R26 ;  /* 0x0000001a691a7220 */ /* 0x000fe40000400000 */
[----:B------:R-:W-:Y:S01]  /*4c00*/  FMNMX.NAN R14, |R94|, |R13|, !PT ;  /* 0x4000000d5e0e7209 */ /* 0x000fe20007820200 */
[----:B------:R-:W3:Y:S01]  /*4c10*/  MUFU.RCP R126, R126 ;  /* 0x0000007e007e7308 */ /* 0x000ee20000001000 */
[----:B----4-:R-:W-:Y:S01]  /*4c20*/  FMUL R46, R46, R21 ;  /* 0x000000152e2e7220 */ /* 0x010fe20000400000 */
[C---:B------:R-:W-:Y:S01]  /*4c30*/  FMUL R21, R77.reuse, R106 ;  /* 0x0000006a4d157220 */ /* 0x040fe20000400000 */
[----:B------:R-:W-:Y:S01]  /*4c40*/  FMUL R26, R77, R26 ;  /* 0x0000001a4d1a7220 */ /* 0x000fe20000400000 */
[----:B------:R-:W-:Y:S01]  /*4c50*/  F2FP.SATFINITE.E2M1.F32.PACK_AB_MERGE_C R94, R94, R15, RZ ;  /* 0x0000000f5e5e723e */ /* 0x000fe200042070ff */
[----:B------:R-:W-:Y:S01]  /*4c60*/  FMUL R46, R97, R46 ;  /* 0x0000002e612e7220 */ /* 0x000fe20000400000 */
[----:B------:R-:W-:Y:S02]  /*4c70*/  F2FP.SATFINITE.E2M1.F32.PACK_AB_MERGE_C R30, R13, R30, RZ ;  /* 0x0000001e0d1e723e */ /* 0x000fe400042070ff */
        /* <DEDUP_REMOVED lines=11> */
[----:B------:R-:W-:-:S03]  /*4d30*/  FMUL R15, R77, R126 ;  /* 0x0000007e4d0f7220 */ /* 0x000fc60000400000 */
[----:B------:R-:W-:-:S03]  /*4d40*/  FMUL R88, R88, R125 ;  /* 0x0000007d58587220 */ /* 0x000fc60000400000 */
[----:B------:R-:W4:Y:S01]  /*4d50*/  MUFU.RCP R124, R124 ;  /* 0x0000007c007c7308 */ /* 0x000f220000001000 */
[----:B--2---:R-:W-:Y:S01]  /*4d60*/  FMUL R45, R45, R22 ;  /* 0x000000162d2d7220 */ /* 0x004fe20000400000 */
[----:B------:R-:W-:-:S03]  /*4d70*/  FMUL R88, R77, R88 ;  /* 0x000000584d587220 */ /* 0x000fc60000400000 */
[----:B------:R-:W-:-:S03]  /*4d80*/  FMUL R96, R96, R45 ;  /* 0x0000002d60607220 */ /* 0x000fc60000400000 */
[----:B------:R-:W2:Y:S01]  /*4d90*/  MUFU.RCP R10, R10 ;  /* 0x0000000a000a7308 */ /* 0x000ea20000001000 */
[----:B---3--:R-:W-:Y:S01]  /*4da0*/  FMUL R44, R44, R23 ;  /* 0x000000172c2c7220 */ /* 0x008fe20000400000 */
[C---:B------:R-:W-:Y:S01]  /*4db0*/  FMUL R23, R77.reuse, R104 ;  /* 0x000000684d177220 */ /* 0x040fe20000400000 */
[----:B------:R-:W-:Y:S02]  /*4dc0*/  FMUL R5, R77, R96 ;  /* 0x000000604d057220 */ /* 0x000fe40000400000 */
[----:B------:R-:W-:-:S03]  /*4dd0*/  FMUL R44, R95, R44 ;  /* 0x0000002c5f2c7220 */ /* 0x000fc60000400000 */
[----:B------:R-:W3:Y:S01]  /*4de0*/  MUFU.RCP R16, R16 ;  /* 0x0000001000107308 */ /* 0x000ee20000001000 */
[----:B----4-:R-:W-:Y:S01]  /*4df0*/  FMUL R124, R117, R124 ;  /* 0x0000007c757c7220 */ /* 0x010fe20000400000 */
[----:B------:R-:W-:-:S03]  /*4e00*/  FMUL R44, R77, R44 ;  /* 0x0000002c4d2c7220 */ /* 0x000fc60000400000 */
[----:B------:R-:W-:-:S03]  /*4e10*/  FMUL R124, R89, R124 ;  /* 0x0000007c597c7220 */ /* 0x000fc60000400000 */
[----:B------:R-:W4:Y:S01]  /*4e20*/  MUFU.RCP R18, R18 ;  /* 0x0000001200127308 */ /* 0x000f220000001000 */
[----:B--2---:R-:W-:Y:S01]  /*4e30*/  FMUL R29, R29, R10 ;  /* 0x0000000a1d1d7220 */ /* 0x004fe20000400000 */
[----:B------:R-:W-:Y:S01]  /*4e40*/  FMUL R10, R77, R6 ;  /* 0x000000064d0a7220 */ /* 0x000fe20000400000 */
[----:B------:R-:W-:Y:S02]  /*4e50*/  FMNMX.NAN R6, |R7|, |R4|, !PT ;  /* 0x4000000407067209 */ /* 0x000fe40007820200 */
[----:B------:R-:W-:Y:S01]  /*4e60*/  F2FP.SATFINITE.E2M1.F32.PACK_AB_MERGE_C R4, R4, R9, RZ ;  /* 0x000000090404723e */ /* 0x000fe200042070ff */
[----:B------:R-:W-:Y:S01]  /*4e70*/  FMUL R108, R108, R29 ;  /* 0x0000001d6c6c7220 */ /* 0x000fe20000400000 */
[----:B------:R-:W-:Y:S01]  /*4e80*/  FMNMX.NAN R9, |R5|, |R10|, !PT ;  /* 0x4000000a05097209 */ /* 0x000fe20007820200 */
[----:B------:R-:W2:Y:S01]  /*4e90*/  MUFU.RCP R127, R127 ;  /* 0x0000007f007f7308 */ /* 0x000ea20000001000 */
[----:B---3--:R-:W-:Y:S01]  /*4ea0*/  FMUL R51, R51, R16 ;  /* 0x0000001033337220 */ /* 0x008fe20000400000 */
[----:B------:R-:W-:Y:S01]  /*4eb0*/  FMNMX3.NAN R16, |R90|, |R21|, R6, !PT ;  /* 0x400000155a107276 */ /* 0x000fe20007820206 */
[----:B------:R-:W-:Y:S01]  /*4ec0*/  FMUL R108, R77, R108 ;  /* 0x0000006c4d6c7220 */ /* 0x000fe20000400000 */
[----:B------:R-:W-:Y:S01]  /*4ed0*/  F2FP.SATFINITE.E2M1.F32.PACK_AB_MERGE_C R21, R21, R26, RZ ;  /* 0x0000001a1515723e */ /* 0x000fe200042070ff */
[----:B------:R-:W-:Y:S01]  /*4ee0*/  FMUL R102, R102, R51 ;  /* 0x0000003366667220 */ /* 0x000fe20000400000 */
[----:B------:R-:W-:-:S02]  /*4ef0*/  F2FP.SATFINITE.E2M1.F32.PACK_AB_MERGE_C R6, R88, R15, RZ ;  /* 0x0000000f5806723e */ /* 0x000fc400042070ff */
[----:B------:R-:W3:Y:S01]  /*4f00*/  MUFU.RCP R19, R19 ;  /* 0x0000001300137308 */ /* 0x000ee20000001000 */
[----:B----4-:R-:W-:Y:S01]  /*4f10*/  FMUL R49, R49, R18 ;  /* 0x0000001231317220 */ /* 0x010fe20000400000 */
[----:B------:R-:W-:Y:S01]  /*4f20*/  F2FP.SATFINITE.E2M1.F32.PACK_AB_MERGE_C R18, R23, R24, RZ ;  /* 0x000000181712723e */ /* 0x000fe200042070ff */
[----:B------:R-:W-:Y:S01]  /*4f30*/  FMUL R29, R77, R102 ;  /* 0x000000664d1d7220 */ /* 0x000fe20000400000 */
[----:B------:R-:W-:Y:S01]  /*4f40*/  PRMT R21, R21, 0x7054, RZ ;  /* 0x0000705415157816 */ /* 0x000fe200000000ff */
[----:B------:R-:W-:Y:S01]  /*4f50*/  FMUL R100, R100, R49 ;  /* 0x0000003164647220 */ /* 0x000fe20000400000 */
[----:B------:R-:W-:Y:S02]  /*4f60*/  PRMT R18, R18, 0x7604, RZ ;  /* 0x0000760412127816 */ /* 0x000fe400000000ff */
[----:B------:R-:W4:Y:S01]  /*4f70*/  MUFU.RCP R128, R128 ;  /* 0x0000008000807308 */ /* 0x000f220000001000 */
[----:B--2---:R-:W-:Y:S01]  /*4f80*/  FMUL R127, R114, R127 ;  /* 0x0000007f727f7220 */ /* 0x004fe20000400000 */
[----:B------:R-:W-:Y:S01]  /*4f90*/  F2FP.SATFINITE.E2M1.F32.PACK_AB_MERGE_C R7, R7, R46, RZ ;  /* 0x0000002e0707723e */ /* 0x000fe200042070ff */
[----:B------:R-:W-:Y:S01]  /*4fa0*/  FMUL R33, R77, R100 ;  /* 0x000000644d217220 */ /* 0x000fe20000400000 */
[----:B------:R-:W-:Y:S01]  /*4fb0*/  F2FP.SATFINITE.E2M1.F32.PACK_AB_MERGE_C R5, R5, R44, RZ ;  /* 0x0000002c0505723e */ /* 0x000fe200042070ff */
[----:B------:R-:W-:Y:S01]  /*4fc0*/  FMUL R86, R86, R127 ;  /* 0x0000007f56567220 */ /* 0x000fe20000400000 */
[----:B------:R-:W-:-:S02]  /*4fd0*/  PRMT R25, R6, 0x7604, RZ ;  /* 0x0000760406197816 */ /* 0x000fc400000000ff */
[----:B------:R-:W2:Y:S01]  /*4fe0*/  MUFU.RCP R11, R11 ;  /* 0x0000000b000b7308 */ /* 0x000ea20000001000 */
[----:B---3--:R-:W-:Y:S01]  /*4ff0*/  FMUL R48, R48, R19 ;  /* 0x0000001330307220 */ /* 0x008fe20000400000 */
[C---:B------:R-:W-:Y:S01]  /*5000*/  FMUL R19, R77.reuse, R124 ;  /* 0x0000007c4d137220 */ /* 0x040fe20000400000 */
[----:B------:R-:W-:Y:S01]  /*5010*/  LOP3.LUT R18, R18, R21, RZ, 0xfc, !PT ;  /* 0x0000001512127212 */ /* 0x000fe200078efcff */
[----:B------:R-:W-:Y:S01]  /*5020*/  FMUL R86, R77, R86 ;  /* 0x000000564d567220 */ /* 0x000fe20000400000 */
[----:B------:R-:W-:Y:S01]  /*5030*/  PRMT R7, R7, 0x7054, RZ ;  /* 0x0000705407077816 */ /* 0x000fe200000000ff */
[----:B------:R-:W-:Y:S01]  /*5040*/  FMUL R48, R99, R48 ;  /* 0x0000003063307220 */ /* 0x000fe20000400000 */
[----:B------:R-:W-:Y:S01]  /*5050*/  F2FP.SATFINITE.E2M1.F32.PACK_AB_MERGE_C R90, R90, R19, RZ ;  /* 0x000000135a5a723e */ /* 0x000fe200042070ff */
[----:B------:R-:W3:Y:S01]  /*5060*/  MUFU.RCP R17, R17 ;  /* 0x0000001100117308 */ /* 0x000ee20000001000 */
[----:B----4-:R-:W-:Y:S01]  /*5070*/  FMUL R128, R113, R128 ;  /* 0x0000008071807220 */ /* 0x010fe20000400000 */
[----:B------:R-:W-:Y:S01]  /*5080*/  PRMT R6, R5, 0x7604, RZ ;  /* 0x0000760405067816 */ /* 0x000fe200000000ff */
[----:B------:R-:W-:Y:S01]  /*5090*/  FMUL R48, R77, R48 ;  /* 0x000000304d307220 */ /* 0x000fe20000400000 */
[----:B------:R-:W-:Y:S01]  /*50a0*/  PRMT R90, R90, 0x7054, RZ ;  /* 0x000070545a5a7816 */ /* 0x000fe200000000ff */
[----:B------:R-:W-:Y:S01]  /*50b0*/  FMUL R128, R85, R128 ;  /* 0x0000008055807220 */ /* 0x000fe20000400000 */
[----:B------:R-:W-:-:S02]  /*50c0*/  PRMT R4, R4, 0x7054, RZ ;  /* 0x0000705404047816 */ /* 0x000fc400000000ff */
[----:B------:R-:W4:Y:S01]  /*50d0*/  MUFU.RCP R120, R120 ;  /* 0x0000007800787308 */ /* 0x000f220000001000 */
[----:B--2---:R-:W-:Y:S01]  /*50e0*/  FMUL R28, R28, R11 ;  /* 0x0000000b1c1c7220 */ /* 0x004fe20000400000 */
[C---:B------:R-:W-:Y:S01]  /*50f0*/  FMUL R11, R77.reuse, R40 ;  /* 0x000000284d0b7220 */ /* 0x040fe20000400000 */
[----:B------:R-:W-:Y:S01]  /*5100*/  FMUL R21, R77, R128 ;  /* 0x000000804d157220 */ /* 0x000fe20000400000 */
[----:B------:R-:W-:Y:S01]  /*5110*/  LOP3.LUT R7, R6, R7, RZ, 0xfc, !PT ;  /* 0x0000000706077212 */ /* 0x000fe200078efcff */
[----:B------:R-:W-:Y:S01]  /*5120*/  FMUL R28, R107, R28 ;  /* 0x0000001c6b1c7220 */ /* 0x000fe20000400000 */
[----:B------:R-:W-:Y:S02]  /*5130*/  FMNMX3.NAN R31, |R86|, |R29|, R14, !PT ;  /* 0x4000001d561f7276 */ /* 0x000fe4000782020e */
[----:B------:R-:W2:Y:S01]  /*5140*/  MUFU.RCP R121, R121 ;  /* 0x0000007900797308 */ /* 0x000ea20000001000 */
[----:B---3--:R-:W-:Y:S01]  /*5150*/  FMUL R50, R50, R17 ;  /* 0x0000001132327220 */ /* 0x008fe20000400000 */
[-C--:B------:R-:W-:Y:S01]  /*5160*/  F2FP.SATFINITE.E2M1.F32.PACK_AB_MERGE_C R10, R10, R11.reuse, RZ ;  /* 0x0000000b0a0a723e */ /* 0x080fe200042070ff */
[----:B------:R-:W-:Y:S01]  /*5170*/  FMUL R17, R77, R28 ;  /* 0x0000001c4d117220 */ /* 0x000fe20000400000 */
[----:B------:R-:W-:Y:S01]  /*5180*/  FMNMX.NAN R44, |R44|, |R11|, !PT ;  /* 0x4000000b2c2c7209 */ /* 0x000fe20007820200 */
[----:B------:R-:W-:Y:S01]  /*5190*/  FMUL R50, R101, R50 ;  /* 0x0000003265327220 */ /* 0x000fe20000400000 */
[----:B------:R-:W-:-:S02]  /*51a0*/  PRMT R5, R10, 0x7604, RZ ;  /* 0x000076040a057816 */ /* 0x000fc400000000ff */
[----:B------:R-:W3:Y:S01]  /*51b0*/  MUFU.RCP R130, R130 ;  /* 0x0000008200827308 */ /* 0x000ee20000001000 */
[----:B----4-:R-:W-:Y:S01]  /*51c0*/  FMUL R37, R37, R120 ;  /* 0x0000007825257220 */ /* 0x010fe20000400000 */
[----:B------:R-:W-:Y:S01]  /*51d0*/  FMUL R50, R77, R50 ;  /* 0x000000324d327220 */ /* 0x000fe20000400000 */
[----:B------:R-:W-:Y:S02]  /*51e0*/  LOP3.LUT R25, R25, R90, RZ, 0xfc, !PT ;  /* 0x0000005a19197212 */ /* 0x000fe400078efcff */
[----:B------:R-:W-:Y:S01]  /*51f0*/  FMUL R92, R92, R37 ;  /* 0x000000255c5c7220 */ /* 0x000fe20000400000 */
[----:B------:R-:W-:Y:S02]  /*5200*/  F2FP.SATFINITE.E2M1.F32.PACK_AB_MERGE_C R86, R86, R21, RZ ;  /* 0x000000155656723e */ /* 0x000fe400042070ff */
[----:B------:R-:W4:Y:S01]  /*5210*/  MUFU.RCP R129, R129 ;  /* 0x0000008100817308 */ /* 0x000f220000001000 */
[----:B--2---:R-:W-:Y:S01]  /*5220*/  FMUL R36, R36, R121 ;  /* 0x0000007924247220 */ /* 0x004fe20000400000 */
[----:B------:R-:W-:Y:S01]  /*5230*/  FMUL R11, R77, R92 ;  /* 0x0000005c4d0b7220 */ /* 0x000fe20000400000 */
[----:B------:R-:W-:-:S02]  /*5240*/  LOP3.LUT R5, R5, R4, RZ, 0xfc, !PT ;  /* 0x0000000405057212 */ /* 0x000fc400078efcff */
[----:B------:R-:W-:Y:S01]  /*5250*/  FMUL R36, R91, R36 ;  /* 0x000000245b247220 */ /* 0x000fe20000400000 */
[----:B------:R-:W-:Y:S02]  /*5260*/  F2FP.SATFINITE.E2M1.F32.PACK_AB_MERGE_C R29, R29, R50, RZ ;  /* 0x000000321d1d723e */ /* 0x000fe400042070ff */
[----:B------:R-:W-:Y:S01]  /*5270*/  FMNMX.NAN R13, |R11|, |R108|, !PT ;  /* 0x4000006c0b0d7209 */ /* 0x000fe20007820200 */
[----:B---3--:R-:W-:Y:S01]  /*5280*/  FMUL R130, R111, R130 ;  /* 0x000000826f827220 */ /* 0x008fe20000400000 */
[----:B------:R-:W-:Y:S01]  /*5290*/  FMUL R36, R77, R36 ;  /* 0x000000244d247220 */ /* 0x000fe20000400000 */
[----:B------:R-:W-:Y:S02]  /*52a0*/  LOP3.LUT R94, R7, 0xff, R94, 0xf8, !PT ;  /* 0x000000ff075e7812 */ /* 0x000fe400078ef85e */
[----:B------:R-:W-:Y:S01]  /*52b0*/  FMUL R130, R83, R130 ;  /* 0x0000008253827220 */ /* 0x000fe20000400000 */
[----:B------:R-:W-:Y:S02]  /*52c0*/  LOP3.LUT R4, R25, 0xff, R86, 0xf8, !PT ;  /* 0x000000ff19047812 */ /* 0x000fe400078ef856 */
[----:B------:R-:W-:Y:S01]  /*52d0*/  F2FP.SATFINITE.E2M1.F32.PACK_AB_MERGE_C R11, R11, R36, RZ ;  /* 0x000000240b0b723e */ /* 0x000fe200042070ff */
[----:B----4-:R-:W-:Y:S01]  /*52e0*/  FMUL R129, R112, R129 ;  /* 0x0000008170817220 */ /* 0x010fe20000400000 */
[----:B------:R-:W-:Y:S01]  /*52f0*/  FMUL R27, R77, R130 ;  /* 0x000000824d1b7220 */ /* 0x000fe20000400000 */
[----:B------:R-:W-:-:S02]  /*5300*/  FMNMX.NAN R36, |R36|, |R17|, !PT ;  /* 0x4000001124247209 */ /* 0x000fc40007820200 */
[----:B------:R-:W-:Y:S01]  /*5310*/  FMUL R84, R84, R129 ;  /* 0x0000008154547220 */ /* 0x000fe20000400000 */
[----:B------:R-:W-:Y:S02]  /*5320*/  F2FP.SATFINITE.E2M1.F32.PACK_AB_MERGE_C R17, R108, R17, RZ ;  /* 0x000000116c11723e */ /* 0x000fe400042070ff */
[----:B------:R-:W-:Y:S01]  /*5330*/  LOP3.LUT R29, R18, 0xff, R29, 0xf8, !PT ;  /* 0x000000ff121d7812 */ /* 0x000fe200078ef81d */
[----:B------:R-:W-:Y:S01]  /*5340*/  FMUL R84, R77, R84 ;  /* 0x000000544d547220 */ /* 0x000fe20000400000 */
[----:B------:R-:W-:Y:S02]  /*5350*/  F2FP.SATFINITE.E2M1.F32.PACK_AB_MERGE_C R6, R33, R48, RZ ;  /* 0x000000302106723e */ /* 0x000fe400042070ff */
[----:B------:R-:W-:Y:S02]  /*5360*/  LOP3.LUT R30, R5, 0xff, R30, 0xf8, !PT ;  /* 0x000000ff051e7812 */ /* 0x000fe400078ef81e */
[----:B------:R-:W-:Y:S02]  /*5370*/  F2FP.SATFINITE.E2M1.F32.PACK_AB_MERGE_C R7, R84, R27, RZ ;  /* 0x0000001b5407723e */ /* 0x000fe400042070ff */
[----:B------:R-:W-:-:S02]  /*5380*/  PRMT R5, R11, 0x6540, R94 ;  /* 0x000065400b057816 */ /* 0x000fc4000000005e */
[----:B------:R-:W-:Y:S02]  /*5390*/  PRMT R4, R7, 0x6540, R4 ;  /* 0x0000654007047816 */ /* 0x000fe40000000004 */
[----:B------:R-:W-:Y:S02]  /*53a0*/  PRMT R6, R6, 0x6540, R29 ;  /* 0x0000654006067816 */ /* 0x000fe4000000001d */
[----:B------:R-:W-:Y:S02]  /*53b0*/  PRMT R7, R17, 0x6540, R30 ;  /* 0x0000654011077816 */ /* 0x000fe4000000001e */
[----:B------:R-:W-:Y:S02]  /*53c0*/  FMNMX3.NAN R8, |R19|, |R26|, R8, !PT ;  /* 0x4000001a13087276 */ /* 0x000fe40007820208 */
[----:B------:R-:W-:Y:S01]  /*53d0*/  FMNMX3.NAN R21, |R21|, |R50|, R12, !PT ;  /* 0x4000003215157276 */ /* 0x000fe2000782020c */
[----:B------:R2:W-:Y:S01]  /*53e0*/  STS.128 [R66+0x4400], R4 ;  /* 0x0044000442007388 */ /* 0x0005e20000000c00 */
[----:B------:R-:W-:-:S02]  /*53f0*/  FMNMX3.NAN R9, |R88|, |R23|, R9, !PT ;  /* 0x4000001758097276 */ /* 0x000fc40007820209 */
[----:B------:R-:W-:Y:S01]  /*5400*/  FMNMX3.NAN R84, |R84|, |R33|, R13, !PT ;  /* 0x4000002154547276 */ /* 0x000fe2000782020d */
[----:B------:R3:W-:Y:S06]  /*5410*/  MEMBAR.ALL.CTA ;  /* 0x0000000000007992 */ /* 0x0007ec0000008000 */
[----:B---3--:R-:W3:Y:S01]  /*5420*/  FENCE.VIEW.ASYNC.S ;  /* 0x00000000000073c6 */ /* 0x008ee20000000000 */
[----:B------:R-:W-:Y:S02]  /*5430*/  FMNMX3.NAN R44, |R15|, |R24|, R44, !PT ;  /* 0x400000180f2c7276 */ /* 0x000fe4000782022c */
[----:B------:R-:W-:-:S02]  /*5440*/  FMNMX3.NAN R27, |R27|, |R48|, R36, !PT ;  /* 0x400000301b1b7276 */ /* 0x000fc40007820224 */
[----:B------:R-:W-:Y:S02]  /*5450*/  FMNMX.NAN R16, R16, R31, !PT ;  /* 0x0000001f10107209 */ /* 0x000fe40007820000 */
[----:B------:R-:W-:Y:S02]  /*5460*/  FMNMX.NAN R8, R8, R21, !PT ;  /* 0x0000001508087209 */ /* 0x000fe40007820000 */
[----:B------:R-:W-:Y:S02]  /*5470*/  FMNMX3.NAN R9, R84, R9, R16, !PT ;  /* 0x0000000954097276 */ /* 0x000fe40007820010 */
[----:B------:R-:W-:-:S04]  /*5480*/  FMNMX3.NAN R8, R27, R44, R8, !PT ;  /* 0x0000002c1b087276 */ /* 0x000fc80007820008 */
[----:B------:R-:W-:-:S04]  /*5490*/  FMNMX3.NAN R9, R8, R9, RZ, !PT ;  /* 0x0000000908097276 */ /* 0x000fc800078200ff */
[----:B------:R-:W-:Y:S01]  /*54a0*/  FMNMX R80, R9, R80, !PT ;  /* 0x0000005009507209 */ /* 0x000fe20007800000 */
[----:B---3--:R-:W-:Y:S06]  /*54b0*/  BAR.SYNC.DEFER_BLOCKING 0x2, 0x80 ;  /* 0x0082000000007b1d */ /* 0x008fec0000010000 */
[----:B--2---:R-:W-:Y:S05]  /*54c0*/  @P2 BRA `(.L_x_71) ;  /* 0x0000000000442947 */ /* 0x004fea0003800000 */
[----:B------:R-:W-:Y:S01]  /*54d0*/  IMAD R82, R53, 0x4, R82 ;  /* 0x0000000435527824 */ /* 0x000fe200078e0252 */
[----:B------:R-:W-:Y:S01]  /*54e0*/  UIADD3 UR10, UP0, UPT, UR8, 0x2c0, URZ ;  /* 0x000002c0080a7890 */ /* 0x000fe2000ff1e0ff */
[----:B------:R-:W-:Y:S02]  /*54f0*/  PLOP3.LUT P0, PT, PT, PT, PT, 0x80, 0x8 ;  /* 0x000000000008781c */ /* 0x000fe40003f0f070 */
[----:B------:R-:W-:Y:S01]  /*5500*/  IADD3 R4, PT, PT, R3, 0x4400, RZ ;  /* 0x0000440003047810 */ /* 0x000fe20007ffe0ff */
[----:B------:R-:W-:Y:S01]  /*5510*/  IMAD.SHL.U32 R82, R82, 0x10, RZ ;  /* 0x0000001052527824 */ /* 0x000fe200078e00ff */
[----:B------:R-:W-:-:S12]  /*5520*/  UIADD3.X UR11, UPT, UPT, URZ, UR9, URZ, UP0, !UPT ;  /* 0x00000009ff0b7290 */ /* 0x000fd800087fe4ff */
.L_x_72:
        /* <DEDUP_REMOVED lines=10> */
[----:B------:R0:W-:Y:S02]  /*55d0*/  UTMACMDFLUSH ;  /* 0x00000000000079b7 */ /* 0x0001e40000000000 */
.L_x_71:
[----:B------:R-:W-:Y:S01]  /*55e0*/  BAR.SYNC.DEFER_BLOCKING 0x2, 0x80 ;  /* 0x0082000000007b1d */ /* 0x000fe20000010000 */
[----:B------:R-:W-:Y:S01]  /*55f0*/  HFMA2 R82, -RZ, RZ, 0, 1.1920928955078125e-07 ;  /* 0x00000002ff527431 */ /* 0x000fe200000001ff */
[----:B------:R-:W-:-:S04]  /*5600*/  PLOP3.LUT P0, PT, PT, PT, PT, 0x8, 0x80 ;  /* 0x000000000080781c */ /* 0x000fc80003f0e170 */
[----:B------:R-:W-:Y:S09]  /*5610*/  @P3 BRA `(.L_x_73) ;  /* 0xffffffe400083947 */ /* 0x000ff2000383ffff */
[----:B------:R-:W-:Y:S02]  /*5620*/  ELECT P0, URZ, PT ;  /* 0x0000000000ff782f */ /* 0x000fe40003800000 */
[----:B------:R-:W-:Y:S01]  /*5630*/  LEA R5, R64, R3, 0x3 ;  /* 0x0000000340057211 */ /* 0x000fe200078e18ff */
[----:B------:R-:W-:Y:S01]  /*5640*/  BSSY B0, `(.L_x_74) ;  /* 0x0000009000007945 */ /* 0x000fe20003800000 */
[----:B------:R-:W-:-:S09]  /*5650*/  SHF.L.U32 R6, R63, 0x1f, RZ ;  /* 0x0000001f3f067819 */ /* 0x000fd200000006ff */
[----:B------:R-:W-:Y:S02]  /*5660*/  @P0 VIADD R7, R55, 0x80 ;  /* 0x0000008037070836 */ /* 0x000fe40000000000 */
[----:B------:R-:W-:Y:S02]  /*5670*/  @P0 IMAD.MOV.U32 R4, RZ, RZ, 0x1 ;  /* 0x00000001ff040424 */ /* 0x000fe400078e00ff */
[----:B------:R-:W-:Y:S01]  /*5680*/  IMAD R55, R64, 0x10, R3 ;  /* 0x0000001040377824 */ /* 0x000fe200078e0203 */
[----:B------:R-:W-:-:S04]  /*5690*/  @P0 PRMT R7, R58, 0x654, R7 ;  /* 0x000006543a070816 */ /* 0x000fc80000000007 */
[----:B------:R2:W-:Y:S01]  /*56a0*/  @P0 SYNCS.ARRIVE.TRANS64.RED.ART0 RZ, [R7+URZ], R4 ;  /* 0x0000000407ff09a7 */ /* 0x0005e200085004ff */
[----:B------:R-:W3:Y:S02]  /*56b0*/  SYNCS.PHASECHK.TRANS64.TRYWAIT P0, [R5+URZ+0x90], R6 ;  /* 0x00009006050075a7 */ /* 0x000ee400080011ff */
[----:B--23--:R-:W-:Y:S05]  /*56c0*/  @!P0 BRA `(.L_x_75) ;  /* 0x0000000c00588947 */ /* 0x00cfea0003800000 */
.L_x_111:
[----:B------:R-:W-:Y:S05]  /*56d0*/  BSYNC B0 ;  /* 0x0000000000007941 */ /* 0x000fea0003800000 */
.L_x_74:
[----:B------:R-:W3:Y:S01]  /*56e0*/  LDS.128 R52, [R55+0x32410] ;  /* 0x0324100037347984 */ /* 0x000ee20000000c00 */
[----:B------:R-:W-:Y:S01]  /*56f0*/  CREDUX.MAXABS.F32.NAN UR4, R80 ;  /* 0x00000000500472cc */ /* 0x000fe20000006400 */
[----:B------:R-:W-:Y:S01]  /*5700*/  BSSY.RECONVERGENT B0, `(.L_x_76) ;  /* 0x0000016000007945 */ /* 0x000fe20003800200 */
[----:B------:R-:W-:Y:S01]  /*5710*/  ISETP.NE.AND P0, PT, R59, RZ, PT ;  /* 0x000000ff3b00720c */ /* 0x000fe20003f05270 */
[----:B------:R4:W-:Y:S06]  /*5720*/  MEMBAR.ALL.CTA ;  /* 0x0000000000007992 */ /* 0x0009ec0000008000 */
[----:B----4-:R-:W4:Y:S01]  /*5730*/  FENCE.VIEW.ASYNC.S ;  /* 0x00000000000073c6 */ /* 0x010f220000000000 */
[----:B------:R-:W-:-:S02]  /*5740*/  VIADD R62, R62, 0x1 ;  /* 0x000000013e3e7836 */ /* 0x000fc40000000000 */
[----:B------:R-:W-:Y:S02]  /*5750*/  VIADD R64, R64, 0x1 ;  /* 0x0000000140407836 */ /* 0x000fe40000000000 */
[----:B------:R-:W-:Y:S01]  /*5760*/  IMAD.U32 R4, RZ, RZ, UR4 ;  /* 0x00000004ff047e24 */ /* 0x000fe2000f8e00ff */
[----:B----4-:R4:W-:Y:S04]  /*5770*/  SYNCS.ARRIVE.TRANS64.ART0 RZ, [R5+URZ+0xa0], R0 ;  /* 0x0000a00005ff79a7 */ /* 0x0109e800085000ff */
[----:B------:R4:W-:Y:S01]  /*5780*/  @!P0 STS [R75+0x32400], R4 ;  /* 0x032400044b008388 */ /* 0x0009e20000000800 */
[----:B------:R-:W-:Y:S01]  /*5790*/  BAR.SYNC.DEFER_BLOCKING 0x2, 0x80 ;  /* 0x0082000000007b1d */ /* 0x000fe20000010000 */
[----:B------:R-:W-:-:S13]  /*57a0*/  LOP3.LUT P0, RZ, R78, R59, RZ, 0xfc, !PT ;  /* 0x0000003b4eff7212 */ /* 0x000fda000780fcff */
[----:B------:R-:W-:Y:S05]  /*57b0*/  @P0 BRA `(.L_x_77) ;  /* 0x0000000000280947 */ /* 0x000fea0003800000 */
[----:B------:R-:W-:Y:S01]  /*57c0*/  IMAD.U32 R2, RZ, RZ, UR7 ;  /* 0x00000007ff027e24 */ /* 0x000fe2000f8e00ff */
[----:B-1----:R-:W-:Y:S01]  /*57d0*/  MOV R3, 0x400 ;  /* 0x0000040000037802 */ /* 0x002fe20000000f00 */
[----:B------:R-:W1:Y:S03]  /*57e0*/  LDCU.64 UR4, c[0x0][0x740] ;  /* 0x0000e800ff0477ac */ /* 0x000e660008000a00 */
[----:B------:R-:W-:-:S05]  /*57f0*/  LEA R3, R2, R3, 0x18 ;  /* 0x0000000302037211 */ /* 0x000fca00078ec0ff */
[----:B--2-4-:R-:W2:Y:S01]  /*5800*/  LDS.128 R4, [R3+0x32400] ;  /* 0x0324000003047984 */ /* 0x014ea20000000c00 */
[----:B-1----:R-:W-:-:S04]  /*5810*/  LEA R8, P0, R57, UR4, 0x2 ;  /* 0x0000000439087c11 */ /* 0x002fc8000f8010ff */
[----:B------:R-:W-:Y:S02]  /*5820*/  LEA.HI.X R9, R57, UR5, R56, 0x2, P0 ;  /* 0x0000000539097c11 */ /* 0x000fe400080f1438 */
[----:B--2---:R-:W-:-:S04]  /*5830*/  FMNMX3 R4, R4, RZ, R5, !PT ;  /* 0x000000ff04047276 */ /* 0x004fc80007800005 */
[----:B------:R-:W-:-:S05]  /*5840*/  FMNMX3 R7, R4, R6, R7, !PT ;  /* 0x0000000604077276 */ /* 0x000fca0007800007 */
[----:B------:R1:W-:Y:S02]  /*5850*/  REDG.E.MAX.S32.STRONG.GPU desc[UR30][R8.64], R7 ;  /* 0x000000070800798e */ /* 0x0003e4000d12e31e */
.L_x_77:
[----:B------:R-:W-:Y:S05]  /*5860*/  BSYNC.RECONVERGENT B0 ;  /* 0x0000000000007941 */ /* 0x000fea0003800200 */
.L_x_76:
[----:B---3--:R-:W-:Y:S02]  /*5870*/  ISETP.NE.AND P0, PT, R55, 0x1, PT ;  /* 0x000000013700780c */ /* 0x008fe40003f05270 */
[----:B------:R-:W-:Y:S02]  /*5880*/  ISETP.NE.AND P1, PT, R64, 0x2, PT ;  /* 0x000000024000780c */ /* 0x000fe40003f25270 */
[----:B------:R-:W-:Y:S02]  /*5890*/  ISETP.NE.AND P2, PT, R62, 0x2, PT ;  /* 0x000000023e00780c */ /* 0x000fe40003f45270 */
[----:B------:R-:W-:Y:S02]  /*58a0*/  SEL R6, RZ, 0x1, P1 ;  /* 0x00000001ff067807 */ /* 0x000fe40000800000 */
[----:B----4-:R-:W-:Y:S02]  /*58b0*/  SEL R4, RZ, 0x1, P2 ;  /* 0x00000001ff047807 */ /* 0x010fe40001000000 */
[----:B------:R-:W-:-:S02]  /*58c0*/  LOP3.LUT R63, R63, R6, RZ, 0x3c, !PT ;  /* 0x000000063f3f7212 */ /* 0x000fc400078e3cff */
[----:B------:R-:W-:Y:S02]  /*58d0*/  LOP3.LUT R61, R61, R4, RZ, 0x3c, !PT ;  /* 0x000000043d3d7212 */ /* 0x000fe400078e3cff */
[----:B------:R-:W-:Y:S02]  /*58e0*/  SEL R64, R64, RZ, P1 ;  /* 0x000000ff40407207 */ /* 0x000fe40000800000 */
[----:B------:R-:W-:Y:S01]  /*58f0*/  SEL R62, R62, RZ, P2 ;  /* 0x000000ff3e3e7207 */ /* 0x000fe20001000000 */
[----:B------:R-:W-:Y:S06]  /*5900*/  @!P0 BRA `(.L_x_78) ;  /* 0xffffffdc00e08947 */ /* 0x000fec000383ffff */
.L_x_66:
[----:B------:R-:W-:-:S13]  /*5910*/  ISETP.NE.AND P0, PT, R78, RZ, PT ;  /* 0x000000ff4e00720c */ /* 0x000fda0003f05270 */
[----:B------:R-:W-:Y:S05]  /*5920*/  @P0 BRA `(.L_x_79) ;  /* 0x0000000000200947 */ /* 0x000fea0003800000 */
[----:B------:R-:W3:Y:S01]  /*5930*/  S2UR UR4, SR_CgaCtaId ;  /* 0x00000000000479c3 */ /* 0x000ee20000008800 */
[----:B------:R-:W-:Y:S01]  /*5940*/  ELECT P1, URZ, PT ;  /* 0x0000000000ff782f */ /* 0x000fe20003820000 */
[----:B------:R-:W-:-:S06]  /*5950*/  IMAD.MOV.U32 R4, RZ, RZ, 0x1 ;  /* 0x00000001ff047424 */ /* 0x000fcc00078e00ff */
[----:B------:R-:W-:Y:S06]  /*5960*/  UVIRTCOUNT.DEALLOC.SMPOOL 0x80 ;  /* 0x000000800000784c */ /* 0x000fec0000000000 */
[----:B--2---:R-:W-:Y:S01]  /*5970*/  @P1 MOV R5, 0x40 ;  /* 0x0000004000051802 */ /* 0x004fe20000000f00 */
[----:B---3--:R-:W-:-:S05]  /*5980*/  @P1 IMAD.U32 R2, RZ, RZ, UR4 ;  /* 0x00000004ff021e24 */ /* 0x008fca000f8e00ff */
[----:B------:R-:W-:-:S05]  /*5990*/  @P1 LEA R5, R2, R5, 0x18 ;  /* 0x0000000502051211 */ /* 0x000fca00078ec0ff */
[----:B------:R3:W-:Y:S02]  /*59a0*/  @P1 STS.U8 [R5], R4 ;  /* 0x0000000405001388 */ /* 0x0007e40000000000 */
.L_x_79:
[----:B------:R-:W-:Y:S06]  /*59b0*/  BAR.SYNC.DEFER_BLOCKING 0x2, 0x80 ;  /* 0x0082000000007b1d */ /* 0x000fec0000010000 */
[----:B------:R-:W-:Y:S05]  /*59c0*/  @P0 BRA `(.L_x_80) ;  /* 0x0000000000d80947 */ /* 0x000fea0003800000 */
[----:B--23--:R-:W-:Y:S01]  /*59d0*/  VIADD R5, R3, 0xb0 ;  /* 0x000000b003057836 */ /* 0x00cfe20000000000 */
[----:B------:R-:W-:Y:S01]  /*59e0*/  LOP3.LUT R2, R2, 0x1, RZ, 0x3c, !PT ;  /* 0x0000000102027812 */ /* 0x000fe200078e3cff */
[----:B------:R-:W-:Y:S03]  /*59f0*/  BSSY B0, `(.L_x_81) ;  /* 0x0000005000007945 */ /* 0x000fe60003800000 */
[----:B------:R-:W-:-:S04]  /*5a00*/  PRMT R5, R2, 0x654, R5 ;  /* 0x0000065402057816 */ /* 0x000fc80000000005 */
[----:B------:R2:W-:Y:S01]  /*5a10*/  SYNCS.ARRIVE.TRANS64.RED.ART0 RZ, [R5+URZ], R0 ;  /* 0x0000000005ff79a7 */ /* 0x0005e200085004ff */
[----:B------:R-:W3:Y:S02]  /*5a20*/  SYNCS.PHASECHK.TRANS64.TRYWAIT P0, [R3+URZ+0xb0], RZ ;  /* 0x0000b0ff030075a7 */ /* 0x000ee400080011ff */
[----:B--23--:R-:W-:Y:S05]  /*5a30*/  @!P0 BRA `(.L_x_82) ;  /* 0x0000000800948947 */ /* 0x00cfea0003800000 */
.L_x_112:
[----:B------:R-:W-:Y:S05]  /*5a40*/  BSYNC B0 ;  /* 0x0000000000007941 */ /* 0x000fea0003800000 */
.L_x_81:
[----:B------:R-:W3:Y:S01]  /*5a50*/  S2UR UR5, SR_CgaCtaId ;  /* 0x00000000000579c3 */ /* 0x000ee20000008800 */
[----:B------:R-:W-:Y:S01]  /*5a60*/  NOP ;  /* 0x0000000000007918 */ /* 0x000fe20000000000 */
[----:B------:R-:W-:Y:S01]  /*5a70*/  UMOV UR4, 0x50 ;  /* 0x0000005000047882 */ /* 0x000fe20000000000 */
[----:B-1----:R-:W-:Y:S01]  /*5a80*/  LOP3.LUT R7, R76, 0xffff, RZ, 0xc0, !PT ;  /* 0x0000ffff4c077812 */ /* 0x002fe200078ec0ff */
[----:B------:R-:W-:-:S03]  /*5a90*/  IMAD.MOV.U32 R4, RZ, RZ, 0xffff ;  /* 0x0000ffffff047424 */ /* 0x000fc600078e00ff */
[----:B------:R-:W-:-:S05]  /*5aa0*/  SHF.R.U32.HI R7, RZ, 0x5, R7 ;  /* 0x00000005ff077819 */ /* 0x000fca0000011607 */
[----:B------:R-:W-:Y:S01]  /*5ab0*/  VIADD R5, R7, 0x10 ;  /* 0x0000001007057836 */ /* 0x000fe20000000000 */
[----:B------:R-:W-:-:S04]  /*5ac0*/  SHF.L.U32 R7, R4, R7, RZ ;  /* 0x0000000704077219 */ /* 0x000fc800000006ff */
[----:B------:R-:W-:Y:S01]  /*5ad0*/  SHF.L.U32 R0, R0, R5, RZ ;  /* 0x0000000500007219 */ /* 0x000fe200000006ff */
[----:B---3--:R-:W-:-:S03]  /*5ae0*/  ULEA UR5, UR5, UR4, 0x18 ;  /* 0x0000000405057291 */ /* 0x008fc6000f8ec0ff */
[----:B------:R-:W-:-:S04]  /*5af0*/  LOP3.LUT R7, R0, R7, RZ, 0xfc, !PT ;  /* 0x0000000700077212 */ /* 0x000fc800078efcff */
[C---:B------:R-:W-:Y:S02]  /*5b00*/  LOP3.LUT R5, R7.reuse, 0xffff, RZ, 0xc0, !PT ;  /* 0x0000ffff07057812 */ /* 0x040fe400078ec0ff */
[----:B------:R-:W1:Y:S02]  /*5b10*/  LDS R2, [UR5] ;  /* 0x00000005ff027984 */ /* 0x000e640008000800 */
[----:B-1----:R-:W-:-:S04]  /*5b20*/  LOP3.LUT R0, R7, 0xffff, R2, 0x80, !PT ;  /* 0x0000ffff07007812 */ /* 0x002fc800078e8002 */
[----:B------:R-:W-:-:S13]  /*5b30*/  ISETP.NE.AND P0, PT, R0, R5, PT ;  /* 0x000000050000720c */ /* 0x000fda0003f05270 */
[----:B------:R-:W-:Y:S05]  /*5b40*/  @P0 BRA `(.L_x_83) ;  /* 0x00000000006c0947 */ /* 0x000fea0003800000 */
[----:B------:R-:W-:Y:S02]  /*5b50*/  SHF.R.U32.HI R0, RZ, 0x10, R2 ;  /* 0x00000010ff007819 */ /* 0x000fe40000011602 */
[----:B------:R-:W-:-:S04]  /*5b60*/  SHF.R.U32.HI R5, RZ, 0x10, R7 ;  /* 0x00000010ff057819 */ /* 0x000fc80000011607 */
[----:B------:R-:W-:-:S04]  /*5b70*/  LOP3.LUT R0, R0, R5, RZ, 0xc0, !PT ;  /* 0x0000000500007212 */ /* 0x000fc800078ec0ff */
[----:B------:R-:W-:-:S13]  /*5b80*/  ISETP.NE.AND P0, PT, R0, R5, PT ;  /* 0x000000050000720c */ /* 0x000fda0003f05270 */
[----:B------:R-:W-:Y:S05]  /*5b90*/  @P0 BRA `(.L_x_84) ;  /* 0x00000000004c0947 */ /* 0x000fea0003800000 */
[----:B------:R-:W-:Y:S02]  /*5ba0*/  R2UR UR4, R7 ;  /* 0x00000000070472ca */ /* 0x000fe400000e0000 */
[----:B------:R-:W-:Y:S02]  /*5bb0*/  ELECT P0, URZ, PT ;  /* 0x0000000000ff782f */ /* 0x000fe40003800000 */
[----:B------:R-:W-:-:S09]  /*5bc0*/  PLOP3.LUT P1, PT, PT, PT, PT, 0x8, 0x80 ;  /* 0x000000000080781c */ /* 0x000fd20003f2e170 */
[----:B------:R-:W-:Y:S02]  /*5bd0*/  ULOP3.LUT UR4, URZ, UR4, URZ, 0x33, !UPT ;  /* 0x00000004ff047292 */ /* 0x000fe4000f8e33ff */
[----:B------:R-:W-:-:S10]  /*5be0*/  VOTEU.ANY UP0, P0 ;  /* 0x0000000000ff7886 */ /* 0x000fd40000000100 */
.L_x_85:
[----:B------:R-:W-:Y:S01]  /*5bf0*/  @P0 ELECT P1, URZ, PT ;  /* 0x0000000000ff082f */ /* 0x000fe20003820000 */
[----:B------:R1:W-:-:S12]  /*5c00*/  @UP0 UTCATOMSWS.AND URZ, UR4 ;  /* 0x0000000400ff09e3 */ /* 0x0003d80008000000 */
[----:B------:R-:W-:Y:S02]  /*5c10*/  @P1 PLOP3.LUT P0, PT, P1, PT, PT, 0x8, 0x80 ;  /* 0x000000000080181c */ /* 0x000fe40000f0e170 */
[----:B------:R-:W-:-:S11]  /*5c20*/  PLOP3.LUT P1, PT, PT, PT, PT, 0x8, 0x80 ;  /* 0x000000000080781c */ /* 0x000fd60003f2e170 */
[----:B-1----:R-:W-:Y:S05]  /*5c30*/  @P0 BRA.U.ANY `(.L_x_85) ;  /* 0xfffffffd00ec0947 */ /* 0x002fea000393ffff */
[----:B------:R-:W1:Y:S01]  /*5c40*/  S2R R2, SR_LANEID ;  /* 0x0000000000027919 */ /* 0x000e620000000000 */
[----:B------:R-:W-:Y:S01]  /*5c50*/  IMAD.U32 R0, RZ, RZ, UR4 ;  /* 0x00000004ff007e24 */ /* 0x000fe2000f8e00ff */
[----:B------:R-:W-:Y:S02]  /*5c60*/  VOTEU.ANY UR6, UPT, PT ;  /* 0x0000000000067886 */ /* 0x000fe400038e0100 */
[----:B------:R-:W-:Y:S01]  /*5c70*/  UFLO.U32 UR6, UR6 ;  /* 0x00000006000672bd */ /* 0x000fe200080e0000 */
[----:B------:R-:W3:Y:S05]  /*5c80*/  REDUX UR4, R0 ;  /* 0x00000000000473c4 */ /* 0x000eea0000000000 */
[----:B-1----:R-:W-:-:S02]  /*5c90*/  ISETP.EQ.U32.AND P0, PT, R2, UR6, PT ;  /* 0x0000000602007c0c */ /* 0x002fc4000bf02070 */
[----:B---3--:R-:W-:-:S11]  /*5ca0*/  MOV R2, UR4 ;  /* 0x0000000400027c02 */ /* 0x008fd60008000f00 */
[----:B------:R1:W-:Y:S01]  /*5cb0*/  @P0 ATOMS.AND RZ, [UR5], R2 ;  /* 0x00000002ffff098c */ /* 0x0003e2000a800005 */
[----:B------:R-:W-:Y:S05]  /*5cc0*/  BRA `(.L_x_86) ;  /* 0x0000000000147947 */ /* 0x000fea0003800000 */
.L_x_84:
[----:B------:R-:W-:Y:S02]  /*5cd0*/  MOV R4, 0x5cf0 ;  /* 0x00005cf000047802 */ /* 0x000fe40000000f00 */
[----:B--2---:R-:W-:Y:S05]  /*5ce0*/  CALL.REL.NOINC `($__internal_0_$__cuda_sm10x_tcgen05_guardrail_trap_col_being_dealloced_not_returned_by_alloc) ;  /* 0x0000000400fc7944 */ /* 0x004fea0003c00000 */
[----:B------:R-:W-:Y:S05]  /*5cf0*/  BRA `(.L_x_86) ;  /* 0x0000000000087947 */ /* 0x000fea0003800000 */
.L_x_83:
[----:B------:R-:W-:Y:S02]  /*5d00*/  MOV R4, 0x5d20 ;  /* 0x00005d2000047802 */ /* 0x000fe40000000f00 */
[----:B--2---:R-:W-:Y:S05]  /*5d10*/  CALL.REL.NOINC `($__internal_2_$__cuda_sm10x_tcgen05_guardrail_trap_unallocated_columns_being_dealloced) ;  /* 0x0000000800087944 */ /* 0x004fea0003c00000 */
.L_x_86:
[----:B------:R-:W-:Y:S01]  /*5d20*/  NOP ;  /* 0x0000000000007918 */ /* 0x000fe20000000000 */
.L_x_80:
[----:B------:R-:W-:Y:S01]  /*5d30*/  ISETP.NE.AND P0, PT, R78, RZ, PT ;  /* 0x000000ff4e00720c */ /* 0x000fe20003f05270 */
[----:B------:R-:W-:-:S04]  /*5d40*/  DEPBAR.LE SB0, 0x0 ;  /* 0x000080000000791a */ /* 0x000fc80000000000 */
[----:B------:R-:W-:-:S08]  /*5d50*/  DEPBAR.LE SB0, 0x0 ;  /* 0x000080000000791a */ /* 0x000fd00000000000 */
[----:B------:R-:W-:Y:S05]  /*5d60*/  @P0 BRA `(.L_x_52) ;  /* 0x0000000000200947 */ /* 0x000fea0003800000 */
[----:B------:R-:W-:Y:S01]  /*5d70*/  ELECT P0, URZ, PT ;  /* 0x0000000000ff782f */ /* 0x000fe20003800000 */
[----:B------:R-:W-:-:S12]  /*5d80*/  IMAD.MOV.U32 R0, RZ, RZ, 0x20 ;  /* 0x00000020ff007424 */ /* 0x000fd800078e00ff */
[----:B---3--:R-:W-:-:S04]  /*5d90*/  @P0 IADD3 R4, PT, PT, -R0, 0x100000, RZ ;  /* 0x0010000000040810 */ /* 0x008fc80007ffe1ff */
[C---:B--2---:R-:W-:Y:S02]  /*5da0*/  @P0 SHF.L.U32 R5, R4.reuse, 0xb, RZ ;  /* 0x0000000b04050819 */ /* 0x044fe400000006ff */
[----:B------:R-:W-:-:S05]  /*5db0*/  @P0 SHF.L.U32 R4, R4, 0x1, RZ ;  /* 0x0000000104040819 */ /* 0x000fca00000006ff */
[----:B------:R2:W-:Y:S04]  /*5dc0*/  @P0 STS.64 [R3+URZ+0xb0], R4 ;  /* 0x0000b00403000988 */ /* 0x0005e80008000aff */
[----:B------:R-:W3:Y:S02]  /*5dd0*/  FENCE.VIEW.ASYNC.S ;  /* 0x00000000000073c6 */ /* 0x000ee40000000000 */
[----:B---3--:R-:W3:Y:S02]  /*5de0*/  SYNCS.CCTL.IVALL ;  /* 0x00000000000079b1 */ /* 0x008ee40000000000 */
.L_x_52:
[----:B---3--:R-:W-:Y:S01]  /*5df0*/  NOP ;  /* 0x0000000000007918 */ /* 0x008fe20000000000 */
[----:B-12---:R-:W-:Y:S05]  /*5e00*/  EXIT ;  /* 0x000000000000794d */ /* 0x006fea0003800000 */
.L_x_22:
[----:B------:R-:W-:-:S07]  /*5e10*/  MOV R20, R21 ;  /* 0x0000001500147202 */ /* 0x000fce0000000f00 */
.L_x_87:
[----:B----4-:R4:W3:Y:S02]  /*5e20*/  SYNCS.PHASECHK.TRANS64.TRYWAIT P0, [R14+URZ+0xa0], R21 ;  /* 0x0000a0150e0075a7 */ /* 0x0108e400080011ff */
[----:B---3--:R-:W-:Y:S05]  /*5e30*/  @!P0 NANOSLEEP.SYNCS 0x989680 ;  /* 0x009896800000895d */ /* 0x008fea0003900000 */
[----:B------:R-:W3:Y:S02]  /*5e40*/  @!P0 SYNCS.PHASECHK.TRANS64 P0, [R14+URZ+0xa0], R21 ;  /* 0x0000a0150e0085a7 */ /* 0x000ee400080010ff */
[----:B---3--:R-:W-:Y:S05]  /*5e50*/  @!P0 BRA `(.L_x_87) ;  /* 0xfffffffc00f08947 */ /* 0x008fea000383ffff */
[----:B------:R-:W-:Y:S05]  /*5e60*/  BRA `(.L_x_88) ;  /* 0xffffffb0005c7947 */ /* 0x000fea000383ffff */
.L_x_24:
[----:B------:R-:W-:-:S07]  /*5e70*/  MOV R7, R6 ;  /* 0x0000000600077202 */ /* 0x000fce0000000f00 */
.L_x_89:
[----:B--2---:R2:W3:Y:S02]  /*5e80*/  SYNCS.PHASECHK.TRANS64.TRYWAIT P0, [R2+URZ+0xa0], R7 ;  /* 0x0000a007020075a7 */ /* 0x0044e400080011ff */
[----:B---3--:R-:W-:Y:S05]  /*5e90*/  @!P0 NANOSLEEP.SYNCS 0x989680 ;  /* 0x009896800000895d */ /* 0x008fea0003900000 */
[----:B------:R-:W3:Y:S02]  /*5ea0*/  @!P0 SYNCS.PHASECHK.TRANS64 P0, [R2+URZ+0xa0], R7 ;  /* 0x0000a007020085a7 */ /* 0x000ee400080010ff */
[----:B---3--:R-:W-:Y:S05]  /*5eb0*/  @!P0 BRA `(.L_x_89) ;  /* 0xfffffffc00f08947 */ /* 0x008fea000383ffff */
[----:B------:R-:W-:Y:S05]  /*5ec0*/  BRA `(.L_x_90) ;  /* 0xffffffb400087947 */ /* 0x000fea000383ffff */
.L_x_25:
[----:B------:R-:W-:-:S07]  /*5ed0*/  MOV R9, R8 ;  /* 0x0000000800097202 */ /* 0x000fce0000000f00 */
.L_x_91:
[----:B--2---:R2:W3:Y:S02]  /*5ee0*/  SYNCS.PHASECHK.TRANS64.TRYWAIT P0, [R3+URZ+0xa0], R9 ;  /* 0x0000a009030075a7 */ /* 0x0044e400080011ff */
[----:B---3--:R-:W-:Y:S05]  /*5ef0*/  @!P0 NANOSLEEP.SYNCS 0x989680 ;  /* 0x009896800000895d */ /* 0x008fea0003900000 */
[----:B------:R-:W3:Y:S02]  /*5f00*/  @!P0 SYNCS.PHASECHK.TRANS64 P0, [R3+URZ+0xa0], R9 ;  /* 0x0000a009030085a7 */ /* 0x000ee400080010ff */
[----:B---3--:R-:W-:Y:S05]  /*5f10*/  @!P0 BRA `(.L_x_91) ;  /* 0xfffffffc00f08947 */ /* 0x008fea000383ffff */
[----:B------:R-:W-:Y:S05]  /*5f20*/  BRA `(.L_x_17) ;  /* 0xffffffb4003c7947 */ /* 0x000fea000383ffff */
.L_x_27:
[----:B------:R-:W-:-:S07]  /*5f30*/  MOV R0, UR34 ;  /* 0x0000002200007c02 */ /* 0x000fce0008000f00 */
.L_x_92:
[----:B---3--:R3:W4:Y:S02]  /*5f40*/  SYNCS.PHASECHK.TRANS64.TRYWAIT P0, [R0+URZ+0x90], RZ ;  /* 0x000090ff000075a7 */ /* 0x00872400080011ff */
[----:B----4-:R-:W-:Y:S05]  /*5f50*/  @!P0 NANOSLEEP.SYNCS 0x989680 ;  /* 0x009896800000895d */ /* 0x010fea0003900000 */
[----:B------:R-:W4:Y:S02]  /*5f60*/  @!P0 SYNCS.PHASECHK.TRANS64 P0, [R0+URZ+0x90], RZ ;  /* 0x000090ff000085a7 */ /* 0x000f2400080010ff */
[----:B----4-:R-:W-:Y:S05]  /*5f70*/  @!P0 BRA `(.L_x_92) ;  /* 0xfffffffc00f08947 */ /* 0x010fea000383ffff */
[----:B------:R-:W-:Y:S05]  /*5f80*/  BRA `(.L_x_93) ;  /* 0xffffffb400487947 */ /* 0x000fea000383ffff */
.L_x_30:
[----:B------:R-:W-:Y:S02]  /*5f90*/  MOV R4, UR4 ;  /* 0x0000000400047c02 */ /* 0x000fe40008000f00 */
[----:B------:R-:W-:Y:S02]  /*5fa0*/  MOV R5, UR4 ;  /* 0x0000000400057c02 */ /* 0x000fe40008000f00 */
[----:B------:R-:W-:-:S07]  /*5fb0*/  MOV R0, UR5 ;  /* 0x0000000500007c02 */ /* 0x000fce0008000f00 */
.L_x_94:
[----:B-1----:R1:W3:Y:S02]  /*5fc0*/  SYNCS.PHASECHK.TRANS64.TRYWAIT P0, [R0+URZ+0x38], R5 ;  /* 0x00003805000075a7 */ /* 0x0022e400080011ff */
[----:B---3--:R-:W-:Y:S05]  /*5fd0*/  @!P0 NANOSLEEP.SYNCS 0x989680 ;  /* 0x009896800000895d */ /* 0x008fea0003900000 */
[----:B------:R-:W3:Y:S02]  /*5fe0*/  @!P0 SYNCS.PHASECHK.TRANS64 P0, [R0+URZ+0x38], R5 ;  /* 0x00003805000085a7 */ /* 0x000ee400080010ff */
[----:B---3--:R-:W-:Y:S05]  /*5ff0*/  @!P0 BRA `(.L_x_94) ;  /* 0xfffffffc00f08947 */ /* 0x008fea000383ffff */
[----:B------:R-:W-:Y:S05]  /*6000*/  BRA `(.L_x_29) ;  /* 0xffffffb400fc7947 */ /* 0x000fea000383ffff */
.L_x_33:
[----:B------:R-:W-:-:S07]  /*6010*/  MOV R5, R4 ;  /* 0x0000000400057202 */ /* 0x000fce0000000f00 */
.L_x_95:
[----:B--2---:R2:W3:Y:S02]  /*6020*/  SYNCS.PHASECHK.TRANS64.TRYWAIT P0, [R3+URZ+0x90], R5 ;  /* 0x00009005030075a7 */ /* 0x0044e400080011ff */
[----:B---3--:R-:W-:Y:S05]  /*6030*/  @!P0 NANOSLEEP.SYNCS 0x989680 ;  /* 0x009896800000895d */ /* 0x008fea0003900000 */
[----:B------:R-:W3:Y:S02]  /*6040*/  @!P0 SYNCS.PHASECHK.TRANS64 P0, [R3+URZ+0x90], R5 ;  /* 0x00009005030085a7 */ /* 0x000ee400080010ff */
[----:B---3--:R-:W-:Y:S05]  /*6050*/  @!P0 BRA `(.L_x_95) ;  /* 0xfffffffc00f08947 */ /* 0x008fea000383ffff */
[----:B------:R-:W-:Y:S05]  /*6060*/  BRA `(.L_x_96) ;  /* 0xffffffb800987947 */ /* 0x000fea000383ffff */
.L_x_35:
[----:B------:R-:W-:Y:S02]  /*6070*/  MOV R2, UR4 ;  /* 0x0000000400027c02 */ /* 0x000fe40008000f00 */
[----:B--2---:R-:W-:Y:S02]  /*6080*/  MOV R3, UR4 ;  /* 0x0000000400037c02 */ /* 0x004fe40008000f00 */
[----:B------:R-:W-:-:S07]  /*6090*/  MOV R0, UR5 ;  /* 0x0000000500007c02 */ /* 0x000fce0008000f00 */
.L_x_97:
[----:B-1----:R1:W2:Y:S02]  /*60a0*/  SYNCS.PHASECHK.TRANS64.TRYWAIT P0, [R0+URZ+0x38], R3 ;  /* 0x00003803000075a7 */ /* 0x0022a400080011ff */
[----:B--2---:R-:W-:Y:S05]  /*60b0*/  @!P0 NANOSLEEP.SYNCS 0x989680 ;  /* 0x009896800000895d */ /* 0x004fea0003900000 */
[----:B------:R-:W2:Y:S02]  /*60c0*/  @!P0 SYNCS.PHASECHK.TRANS64 P0, [R0+URZ+0x38], R3 ;  /* 0x00003803000085a7 */ /* 0x000ea400080010ff */
[----:B--2---:R-:W-:Y:S05]  /*60d0*/  @!P0 BRA `(.L_x_97) ;  /* 0xfffffffc00f08947 */ /* 0x004fea000383ffff */
[----:B------:R-:W-:Y:S05]  /*60e0*/  BRA `(.L_x_98) ;  /* 0xffffffbc00307947 */ /* 0x000fea000383ffff */
.L_x_37:
[----:B------:R-:W-:-:S07]  /*60f0*/  MOV R2, UR12 ;  /* 0x0000000c00027c02 */ /* 0x000fce0008000f00 */
.L_x_99:
[----:B-1----:R1:W3:Y:S02]  /*6100*/  SYNCS.PHASECHK.TRANS64.TRYWAIT P0, [R2+URZ+0x90], RZ ;  /* 0x000090ff020075a7 */ /* 0x0022e400080011ff */
[----:B---3--:R-:W-:Y:S05]  /*6110*/  @!P0 NANOSLEEP.SYNCS 0x989680 ;  /* 0x009896800000895d */ /* 0x008fea0003900000 */
[----:B------:R-:W3:Y:S02]  /*6120*/  @!P0 SYNCS.PHASECHK.TRANS64 P0, [R2+URZ+0x90], RZ ;  /* 0x000090ff020085a7 */ /* 0x000ee400080010ff */
[----:B---3--:R-:W-:Y:S05]  /*6130*/  @!P0 BRA `(.L_x_99) ;  /* 0xfffffffc00f08947 */ /* 0x008fea000383ffff */
[----:B------:R-:W-:Y:S05]  /*6140*/  BRA `(.L_x_100) ;  /* 0xffffffbc00507947 */ /* 0x000fea000383ffff */
.L_x_40:
[----:B------:R-:W-:Y:S02]  /*6150*/  MOV R2, UR13 ;  /* 0x0000000d00027c02 */ /* 0x000fe40008000f00 */
[----:B------:R-:W-:Y:S02]  /*6160*/  MOV R3, UR13 ;  /* 0x0000000d00037c02 */ /* 0x000fe40008000f00 */
[----:B------:R-:W-:-:S07]  /*6170*/  MOV R0, UR17 ;  /* 0x0000001100007c02 */ /* 0x000fce0008000f00 */
.L_x_101:
[----:B-1----:R1:W2:Y:S02]  /*6180*/  SYNCS.PHASECHK.TRANS64.TRYWAIT P0, [R0+URZ+0x80], R3 ;  /* 0x00008003000075a7 */ /* 0x0022a400080011ff */
[----:B--2---:R-:W-:Y:S05]  /*6190*/  @!P0 NANOSLEEP.SYNCS 0x989680 ;  /* 0x009896800000895d */ /* 0x004fea0003900000 */
[----:B------:R-:W2:Y:S02]  /*61a0*/  @!P0 SYNCS.PHASECHK.TRANS64 P0, [R0+URZ+0x80], R3 ;  /* 0x00008003000085a7 */ /* 0x000ea400080010ff */
[----:B--2---:R-:W-:Y:S05]  /*61b0*/  @!P0 BRA `(.L_x_101) ;  /* 0xfffffffc00f08947 */ /* 0x004fea000383ffff */
[----:B------:R-:W-:Y:S05]  /*61c0*/  BRA `(.L_x_39) ;  /* 0xffffffc000a87947 */ /* 0x000fea000383ffff */
.L_x_43:
[----:B------:R-:W-:Y:S02]  /*61d0*/  MOV R2, UR25 ;  /* 0x0000001900027c02 */ /* 0x000fe40008000f00 */
[----:B------:R-:W-:Y:S02]  /*61e0*/  MOV R3, UR25 ;  /* 0x0000001900037c02 */ /* 0x000fe40008000f00 */
[----:B------:R-:W-:Y:S07]  /*61f0*/  MOV R0, UR13 ;  /* 0x0000000d00007c02 */ /* 0x000fee0008000f00 */
.L_x_102:
[----:B-1----:R1:W2:Y:S02]  /*6200*/  SYNCS.PHASECHK.TRANS64.TRYWAIT P0, [R0+URZ], R3 ;  /* 0x00000003000075a7 */ /* 0x0022a400080011ff */
[----:B--2---:R-:W-:Y:S05]  /*6210*/  @!P0 NANOSLEEP.SYNCS 0x989680 ;  /* 0x009896800000895d */ /* 0x004fea0003900000 */
[----:B------:R-:W2:Y:S02]  /*6220*/  @!P0 SYNCS.PHASECHK.TRANS64 P0, [R0+URZ], R3 ;  /* 0x00000003000085a7 */ /* 0x000ea400080010ff */
[----:B--2---:R-:W-:Y:S05]  /*6230*/  @!P0 BRA `(.L_x_102) ;  /* 0xfffffffc00f08947 */ /* 0x004fea000383ffff */
[----:B------:R-:W-:Y:S05]  /*6240*/  BRA `(.L_x_42) ;  /* 0xffffffc4000c7947 */ /* 0x000fea000383ffff */
.L_x_46:
[-C--:B------:R-:W-:Y:S02]  /*6250*/  MOV R6, R3.reuse ;  /* 0x0000000300067202 */ /* 0x080fe40000000f00 */
[----:B------:R-:W-:-:S07]  /*6260*/  MOV R7, R3 ;  /* 0x0000000300077202 */ /* 0x000fce0000000f00 */
.L_x_103:
[----:B--2---:R2:W3:Y:S02]  /*6270*/  SYNCS.PHASECHK.TRANS64.TRYWAIT P0, [R2+URZ+0x90], R7 ;  /* 0x00009007020075a7 */ /* 0x0044e400080011ff */
[----:B---3--:R-:W-:Y:S05]  /*6280*/  @!P0 NANOSLEEP.SYNCS 0x989680 ;  /* 0x009896800000895d */ /* 0x008fea0003900000 */
[----:B------:R-:W3:Y:S02]  /*6290*/  @!P0 SYNCS.PHASECHK.TRANS64 P0, [R2+URZ+0x90], R7 ;  /* 0x00009007020085a7 */ /* 0x000ee400080010ff */
[----:B---3--:R-:W-:Y:S05]  /*62a0*/  @!P0 BRA `(.L_x_103) ;  /* 0xfffffffc00f08947 */ /* 0x008fea000383ffff */
[----:B------:R-:W-:Y:S05]  /*62b0*/  BRA `(.L_x_104) ;  /* 0xffffffc400a87947 */ /* 0x000fea000383ffff */
.L_x_61:
[----:B------:R-:W-:-:S07]  /*62c0*/  MOV R15, R14 ;  /* 0x0000000e000f7202 */ /* 0x000fce0000000f00 */
.L_x_105:
[----:B-1----:R1:W2:Y:S02]  /*62d0*/  SYNCS.PHASECHK.TRANS64.TRYWAIT P0, [R3+URZ], R15 ;  /* 0x0000000f030075a7 */ /* 0x0022a400080011ff */
[----:B--2---:R-:W-:Y:S05]  /*62e0*/  @!P0 NANOSLEEP.SYNCS 0x989680 ;  /* 0x009896800000895d */ /* 0x004fea0003900000 */
[----:B------:R-:W2:Y:S02]  /*62f0*/  @!P0 SYNCS.PHASECHK.TRANS64 P0, [R3+URZ], R15 ;  /* 0x0000000f030085a7 */ /* 0x000ea400080010ff */
[----:B--2---:R-:W-:Y:S05]  /*6300*/  @!P0 BRA `(.L_x_105) ;  /* 0xfffffffc00f08947 */ /* 0x004fea000383ffff */
[----:B------:R-:W-:Y:S05]  /*6310*/  BRA `(.L_x_60) ;  /* 0xffffffcc007c7947 */ /* 0x000fea000383ffff */
.L_x_64:
[----:B------:R-:W-:-:S07]  /*6320*/  MOV R9, R8 ;  /* 0x0000000800097202 */ /* 0x000fce0000000f00 */
.L_x_106:
[----:B-1----:R1:W2:Y:S02]  /*6330*/  SYNCS.PHASECHK.TRANS64.TRYWAIT P0, [R3+URZ], R9 ;  /* 0x00000009030075a7 */ /* 0x0022a400080011ff */
[----:B--2---:R-:W-:Y:S05]  /*6340*/  @!P0 NANOSLEEP.SYNCS 0x989680 ;  /* 0x009896800000895d */ /* 0x004fea0003900000 */
[----:B------:R-:W2:Y:S02]  /*6350*/  @!P0 SYNCS.PHASECHK.TRANS64 P0, [R3+URZ], R9 ;  /* 0x00000009030085a7 */ /* 0x000ea400080010ff */
[----:B--2---:R-:W-:Y:S05]  /*6360*/  @!P0 BRA `(.L_x_106) ;  /* 0xfffffffc00f08947 */ /* 0x004fea000383ffff */
[----:B------:R-:W-:Y:S05]  /*6370*/  BRA `(.L_x_63) ;  /* 0xffffffcc00e47947 */ /* 0x000fea000383ffff */
.L_x_65:
[----:B-1----:R1:W2:Y:S02]  /*6380*/  SYNCS.PHASECHK.TRANS64.TRYWAIT P0, [R3+URZ+0x90], RZ ;  /* 0x000090ff030075a7 */ /* 0x0022a400080011ff */
[----:B--2---:R-:W-:Y:S05]  /*6390*/  @!P0 NANOSLEEP.SYNCS 0x989680 ;  /* 0x009896800000895d */ /* 0x004fea0003900000 */
[----:B------:R-:W2:Y:S02]  /*63a0*/  @!P0 SYNCS.PHASECHK.TRANS64 P0, [R3+URZ+0x90], RZ ;  /* 0x000090ff030085a7 */ /* 0x000ea400080010ff */
[----:B--2---:R-:W-:Y:S05]  /*63b0*/  @!P0 BRA `(.L_x_65) ;  /* 0xfffffffc00f08947 */ /* 0x004fea000383ffff */
[----:B------:R-:W-:Y:S05]  /*63c0*/  BRA `(.L_x_107) ;  /* 0xffffffd000487947 */ /* 0x000fea000383ffff */
.L_x_67:
[----:B------:R-:W-:-:S07]  /*63d0*/  MOV R7, R6 ;  /* 0x0000000600077202 */ /* 0x000fce0000000f00 */
.L_x_108:
[----:B--2---:R2:W3:Y:S02]  /*63e0*/  SYNCS.PHASECHK.TRANS64.TRYWAIT P1, [R55+URZ+0x70], R7 ;  /* 0x00007007370075a7 */ /* 0x0044e400080211ff */
[----:B---3--:R-:W-:Y:S05]  /*63f0*/  @!P1 NANOSLEEP.SYNCS 0x989680 ;  /* 0x009896800000995d */ /* 0x008fea0003900000 */
[----:B------:R-:W3:Y:S02]  /*6400*/  @!P1 SYNCS.PHASECHK.TRANS64 P1, [R55+URZ+0x70], R7 ;  /* 0x00007007370095a7 */ /* 0x000ee400080210ff */
[----:B---3--:R-:W-:Y:S05]  /*6410*/  @!P1 BRA `(.L_x_108) ;  /* 0xfffffffc00f09947 */ /* 0x008fea000383ffff */
[----:B------:R-:W-:Y:S05]  /*6420*/  BRA `(.L_x_109) ;  /* 0xffffffd400687947 */ /* 0x000fea000383ffff */
.L_x_75:
[----:B------:R-:W-:-:S07]  /*6430*/  MOV R7, R6 ;  /* 0x0000000600077202 */ /* 0x000fce0000000f00 */
.L_x_110:
[----:B--2---:R2:W3:Y:S02]  /*6440*/  SYNCS.PHASECHK.TRANS64.TRYWAIT P0, [R5+URZ+0x90], R7 ;  /* 0x00009007050075a7 */ /* 0x0044e400080011ff */
[----:B---3--:R-:W-:Y:S05]  /*6450*/  @!P0 NANOSLEEP.SYNCS 0x989680 ;  /* 0x009896800000895d */ /* 0x008fea0003900000 */
[----:B------:R-:W3:Y:S02]  /*6460*/  @!P0 SYNCS.PHASECHK.TRANS64 P0, [R5+URZ+0x90], R7 ;  /* 0x00009007050085a7 */ /* 0x000ee400080010ff */
[----:B---3--:R-:W-:Y:S05]  /*6470*/  @!P0 BRA `(.L_x_110) ;  /* 0xfffffffc00f08947 */ /* 0x008fea000383ffff */
[----:B------:R-:W-:Y:S05]  /*6480*/  BRA `(.L_x_111) ;  /* 0xfffffff000907947 */ /* 0x000fea000383ffff */
.L_x_82:
[----:B--2---:R2:W3:Y:S02]  /*6490*/  SYNCS.PHASECHK.TRANS64.TRYWAIT P0, [R3+URZ+0xb0], RZ ;  /* 0x0000b0ff030075a7 */ /* 0x0044e400080011ff */
[----:B---3--:R-:W-:Y:S05]  /*64a0*/  @!P0 NANOSLEEP.SYNCS 0x989680 ;  /* 0x009896800000895d */ /* 0x008fea0003900000 */
[----:B------:R-:W3:Y:S02]  /*64b0*/  @!P0 SYNCS.PHASECHK.TRANS64 P0, [R3+URZ+0xb0], RZ ;  /* 0x0000b0ff030085a7 */ /* 0x000ee400080010ff */
[----:B---3--:R-:W-:Y:S05]  /*64c0*/  @!P0 BRA `(.L_x_82) ;  /* 0xfffffffc00f08947 */ /* 0x008fea000383ffff */
[----:B------:R-:W-:Y:S05]  /*64d0*/  BRA `(.L_x_112) ;  /* 0xfffffff400587947 */ /* 0x000fea000383ffff */
        .weak           $__internal_0_$__cuda_sm10x_tcgen05_guardrail_trap_col_being_dealloced_not_returned_by_alloc
        .type           $__internal_0_$__cuda_sm10x_tcgen05_guardrail_trap_col_being_dealloced_not_returned_by_alloc,@function
        .size           $__internal_0_$__cuda_sm10x_tcgen05_guardrail_trap_col_being_dealloced_not_returned_by_alloc,($__internal_1_$__cuda_sm10x_tcgen05_guardrail_trap_phase_invalid_during_alloc - $__internal_0_$__cuda_sm10x_tcgen05_guardrail_trap_col_being_dealloced_not_returned_by_alloc)
$__internal_0_$__cuda_sm10x_tcgen05_guardrail_trap_col_being_dealloced_not_returned_by_alloc:
[----:B------:R-:W-:Y:S05]  /*64e0*/  BPT.TRAP 0x1 ;  /* 0x000000040000795c */ /* 0x000fea0000300000 */
[----:B------:R-:W-:-:S04]  /*64f0*/  HFMA2 R5, -RZ, RZ, 0, 0 ;  /* 0x00000000ff057431 */ /* 0x000fc800000001ff */
[----:B------:R-:W-:Y:S05]  /*6500*/  RET.REL.NODEC R4 `(kernel_cutlass_kernel_cudnngrouped_gemmgrouped_gemm_swiglugrouped_gemm_swiglu_quantBlockScaledContiguousGroupedGemmKernel_object_at__TiledMMA_ThrLayoutVMNK21111000_PermutationMNK____MMAAt_0) ;  /* 0xffffff9804bc7950 */ /* 0x000fea0003c3ffff */
        .weak           $__internal_1_$__cuda_sm10x_tcgen05_guardrail_trap_phase_invalid_during_alloc
        .type           $__internal_1_$__cuda_sm10x_tcgen05_guardrail_trap_phase_invalid_during_alloc,@function
        .size           $__internal_1_$__cuda_sm10x_tcgen05_guardrail_trap_phase_invalid_during_alloc,($__internal_2_$__cuda_sm10x_tcgen05_guardrail_trap_unallocated_columns_being_dealloced - $__internal_1_$__cuda_sm10x_tcgen05_guardrail_trap_phase_invalid_during_alloc)
$__internal_1_$__cuda_sm10x_tcgen05_guardrail_trap_phase_invalid_during_alloc:
[----:B------:R-:W-:Y:S05]  /*6510*/  BPT.TRAP 0x1 ;  /* 0x000000040000795c */ /* 0x000fea0000300000 */
[----:B------:R-:W-:-:S04]  /*6520*/  MOV R3, 0x0 ;  /* 0x0000000000037802 */ /* 0x000fc80000000f00 */
[----:B------:R-:W-:Y:S05]  /*6530*/  RET.REL.NODEC R2 `(kernel_cutlass_kernel_cudnngrouped_gemmgrouped_gemm_swiglugrouped_gemm_swiglu_quantBlockScaledContiguousGroupedGemmKernel_object_at__TiledMMA_ThrLayoutVMNK21111000_PermutationMNK____MMAAt_0) ;  /* 0xffffff9802b07950 */ /* 0x000fea0003c3ffff */
        .weak           $__internal_2_$__cuda_sm10x_tcgen05_guardrail_trap_unallocated_columns_being_dealloced
        .type           $__internal_2_$__cuda_sm10x_tcgen05_guardrail_trap_unallocated_columns_being_dealloced,@function
        .size           $__internal_2_$__cuda_sm10x_tcgen05_guardrail_trap_unallocated_columns_being_dealloced,(.L_x_116 - $__internal_2_$__cuda_sm10x_tcgen05_guardrail_trap_unallocated_columns_being_dealloced)
$__internal_2_$__cuda_sm10x_tcgen05_guardrail_trap_unallocated_columns_being_dealloced:
[----:B------:R-:W-:Y:S05]  /*6540*/  BPT.TRAP 0x1 ;  /* 0x000000040000795c */ /* 0x000fea0000300000 */
[----:B------:R-:W-:-:S04]  /*6550*/  HFMA2 R5, -RZ, RZ, 0, 0 ;  /* 0x00000000ff057431 */ /* 0x000fc800000001ff */
[----:B------:R-:W-:Y:S05]  /*6560*/  RET.REL.NODEC R4 `(kernel_cutlass_kernel_cudnngrouped_gemmgrouped_gemm_swiglugrouped_gemm_swiglu_quantBlockScaledContiguousGroupedGemmKernel_object_at__TiledMMA_ThrLayoutVMNK21111000_PermutationMNK____MMAAt_0) ;  /* 0xffffff9804a47950 */ /* 0x000fea0003c3ffff */
.L_x_113:
[----:B------:R-:W-:-:S00]  /*6570*/  BRA `(.L_x_113) ;  /* 0xfffffffc00fc7947 */ /* 0x000fc0000383ffff */
[----:B------:R-:W-:-:S00]  /*6580*/  NOP ;  /* 0x0000000000007918 */ /* 0x000fc00000000000 */
[----:B------:R-:W-:-:S00]  /*6590*/  NOP ;  /* 0x0000000000007918 */ /* 0x000fc00000000000 */
[----:B------:R-:W-:-:S00]  /*65a0*/  NOP ;  /* 0x0000000000007918 */ /* 0x000fc00000000000 */
[----:B------:R-:W-:-:S00]  /*65b0*/  NOP ;  /* 0x0000000000007918 */ /* 0x000fc00000000000 */
[----:B------:R-:W-:-:S00]  /*65c0*/  NOP ;  /* 0x0000000000007918 */ /* 0x000fc00000000000 */
[----:B------:R-:W-:-:S00]  /*65d0*/  NOP ;  /* 0x0000000000007918 */ /* 0x000fc00000000000 */
[----:B------:R-:W-:-:S00]  /*65e0*/  NOP ;  /* 0x0000000000007918 */ /* 0x000fc00000000000 */
[----:B------:R-:W-:-:S00]  /*65f0*/  NOP ;  /* 0x0000000000007918 */ /* 0x000fc00000000000 */
.L_x_116:


//--------------------- .nv.shared.kernel_cutlass_kernel_cudnngrouped_gemmgrouped_gemm_swiglugrouped_gemm_swiglu_quantBlockScaledContiguousGroupedGemmKernel_object_at__TiledMMA_ThrLayoutVMNK21111000_PermutationMNK____MMAAt_0 --------------------------
	.section	.nv.shared.kernel_cutlass_kernel_cudnngrouped_gemmgrouped_gemm_swiglugrouped_gemm_swiglu_quantBlockScaledContiguousGroupedGemmKernel_object_at__TiledMMA_ThrLayoutVMNK21111000_PermutationMNK____MMAAt_0,"aw",@nobits
	.sectionflags	@""
	.align	1024
	.zero		1024


//--------------------- .nv.shared.reserved.0     --------------------------
	.section	.nv.shared.reserved.0,"aw",@nobits
	.align	8
	.weak		__nv_reservedSMEM_offset_0_alias
	.size		__nv_reservedSMEM_offset_0_alias, 0, 64
	.other		__nv_reservedSMEM_offset_0_alias,@"STO_CUDA_RESERVED_SHARED STV_DEFAULT"
__nv_reservedSMEM_offset_0_alias:
	.zero		0
.nv.shared.reserved.0:
	.zero		64
	.weak		__nv_reservedSMEM_allocation_phase
	.type		__nv_reservedSMEM_allocation_phase,@object
	.size		__nv_reservedSMEM_allocation_phase,(.L_0 - __nv_reservedSMEM_allocation_phase)
__nv_reservedSMEM_allocation_phase:
	.zero		1
.L_0:
	.zero		7
	.weak		__nv_reservedSMEM_devtool_atexit_pc
	.type		__nv_reservedSMEM_devtool_atexit_pc,@object
	.size		__nv_reservedSMEM_devtool_atexit_pc,(__nv_reservedSMEM_allocation_mask - __nv_reservedSMEM_devtool_atexit_pc)
__nv_reservedSMEM_devtool_atexit_pc:
	.zero		8
	.weak		__nv_reservedSMEM_allocation_mask
	.type		__nv_reservedSMEM_allocation_mask,@object
	.size		__nv_reservedSMEM_allocation_mask,(.L_2 - __nv_reservedSMEM_allocation_mask)
__nv_reservedSMEM_allocation_mask:
	.zero		4
.L_2:
	.zero		4
	.weak		__nv_reservedSMEM_tmem_allocation_pipeline_mbarrier
	.type		__nv_reservedSMEM_tmem_allocation_pipeline_mbarrier,@object
	.size		__nv_reservedSMEM_tmem_allocation_pipeline_mbarrier,(__nv_reservedSMEM_tmem_allocation_pipeline_mbarrier_parity - __nv_reservedSMEM_tmem_allocation_pipeline_mbarrier)
__nv_reservedSMEM_tmem_allocation_pipeline_mbarrier:
	.zero		8
	.weak		__nv_reservedSMEM_tmem_allocation_pipeline_mbarrier_parity
	.type		__nv_reservedSMEM_tmem_allocation_pipeline_mbarrier_parity,@object
	.size		__nv_reservedSMEM_tmem_allocation_pipeline_mbarrier_parity,(.L_4 - __nv_reservedSMEM_tmem_allocation_pipeline_mbarrier_parity)
__nv_reservedSMEM_tmem_allocation_pipeline_mbarrier_parity:
	.zero		4
.L_4:


//--------------------- .nv.constant0.kernel_cutlass_kernel_cudnngrouped_gemmgrouped_gemm_swiglugrouped_gemm_swiglu_quantBlockScaledContiguousGroupedGemmKernel_object_at__TiledMMA_ThrLayoutVMNK21111000_PermutationMNK____MMAAt_0 --------------------------
	.section	.nv.constant0.kernel_cutlass_kernel_cudnngrouped_gemmgrouped_gemm_swiglugrouped_gemm_swiglu_quantBlockScaledContiguousGroupedGemmKernel_object_at__TiledMMA_ThrLayoutVMNK21111000_PermutationMNK____MMAAt_0,"a",@progbits
	.sectionflags	@""
	.align	4
.nv.constant0.kernel_cutlass_kernel_cudnngrouped_gemmgrouped_gemm_swiglugrouped_gemm_swiglu_quantBlockScaledContiguousGroupedGemmKernel_object_at__TiledMMA_ThrLayoutVMNK21111000_PermutationMNK____MMAAt_0:
	.zero		1924


//--------------------- SYMBOLS --------------------------

	.type		.nv.reservedSmem.offset0,@object
	.size		.nv.reservedSmem.offset0,0x4
	.type		.nv.reservedSmem.cap,@object
	.size		.nv.reservedSmem.cap,0x4
